	.target	sm_90a

	.elftype	@"ET_EXEC"


//--------------------- .note.nv.tkinfo           --------------------------
	.section	.note.nv.tkinfo,"",@"SHT_NOTE"
	.sectionflags	@"SHF_NOTE_NV_TKINFO"
	.tkinfo
        /*0018*/ 	.word	0x00000002
        /*0030*/ 	.string	""
        /*0030*/ 	.string	"ptxas"
        /*0030*/ 	.string	"Cuda compilation tools, release 13.0, V13.0.88"
        /*0030*/ 	.string	"Build cuda_13.0.r13.0/compiler.36424714_0"
        /*0030*/ 	.string	"-arch sm_90a -m 64 "



//--------------------- .note.nv.cuinfo           --------------------------
	.section	.note.nv.cuinfo,"",@"SHT_NOTE"
	.sectionflags	@"SHF_NOTE_NV_CUINFO"
        /*0018*/ 	.short	0x0002
        /*001a*/ 	.short	0x005a
        /*001c*/ 	.short	0x0082
	.zero		2


//--------------------- .nv.info                  --------------------------
	.section	.nv.info,"",@"SHT_CUDA_INFO"
	.align	4


	//----- nvinfo : EIATTR_REGCOUNT
	.align		4
        /*0000*/ 	.byte	0x04, 0x2f
        /*0002*/ 	.short	(.L_15 - .L_14)
	.align		4
.L_14:
        /*0004*/ 	.word	index@(_ZN7cutlass13device_kernelINS_4gemm6kernel13GemmUniversalIN4cute5tupleIJiiiiEEENS1_10collective13CollectiveMmaINS1_34MainloopSm90TmaGmmaWarpSpecializedILi14ENS5_IJNS4_1CILi1EEESB_SB_EEENS1_35KernelTmaWarpSpecializedCooperativeEEENS5_IJNSA_ILi192EEENSA_ILi64EEENSA_ILi32EEEEEENS_10bfloat16_tENS5_IJlSB_lEEESJ_SK_NS4_8TiledMMAINS4_8MMA_AtomIJNS4_4SM904GMMA27MMA_64x64x16_F32BF16BF16_SSILNSO_5MajorE0ELSQ_0ELNSO_7ScaleInE1ELSR_1EEEEEENS4_6LayoutINS5_IJNSA_ILi2EEESB_SB_EEENS5_IJSB_NSA_ILi0EEESX_EEEEENS5_IJNS4_10UnderscoreES10_S10_EEEEENS4_13SM90_TMA_LOADENS4_14ComposedLayoutINS4_7SwizzleILi2ELi4ELi3EEENS4_18smem_ptr_flag_bitsILi16EEENSU_INS5_IJNSA_ILi8EEESH_EEENS5_IJSH_SB_EEEEEEEvNS4_8identityES13_S1D_vS1E_EENS_8epilogue10collective6detail29Sm90TmaWarpSpecializedAdapterINS1H_15DefaultEpilogueISJ_SK_SK_NS1G_6thread17LinearCombinationISJ_Li1EffLNS1L_9ScaleType4KindE0ELNS_15FloatRoundStyleE2ESJ_EENS1_15EpilogueDefaultEEEEEvvEEEEvNT_6ParamsE)
        /*0008*/ 	.word	0x000000a8


	//----- nvinfo : EIATTR_FRAME_SIZE
	.align		4
.L_15:
        /*000c*/ 	.byte	0x04, 0x11
        /*000e*/ 	.short	(.L_17 - .L_16)
	.align		4
.L_16:
        /*0010*/ 	.word	index@(_ZN7cutlass13device_kernelINS_4gemm6kernel13GemmUniversalIN4cute5tupleIJiiiiEEENS1_10collective13CollectiveMmaINS1_34MainloopSm90TmaGmmaWarpSpecializedILi14ENS5_IJNS4_1CILi1EEESB_SB_EEENS1_35KernelTmaWarpSpecializedCooperativeEEENS5_IJNSA_ILi192EEENSA_ILi64EEENSA_ILi32EEEEEENS_10bfloat16_tENS5_IJlSB_lEEESJ_SK_NS4_8TiledMMAINS4_8MMA_AtomIJNS4_4SM904GMMA27MMA_64x64x16_F32BF16BF16_SSILNSO_5MajorE0ELSQ_0ELNSO_7ScaleInE1ELSR_1EEEEEENS4_6LayoutINS5_IJNSA_ILi2EEESB_SB_EEENS5_IJSB_NSA_ILi0EEESX_EEEEENS5_IJNS4_10UnderscoreES10_S10_EEEEENS4_13SM90_TMA_LOADENS4_14ComposedLayoutINS4_7SwizzleILi2ELi4ELi3EEENS4_18smem_ptr_flag_bitsILi16EEENSU_INS5_IJNSA_ILi8EEESH_EEENS5_IJSH_SB_EEEEEEEvNS4_8identityES13_S1D_vS1E_EENS_8epilogue10collective6detail29Sm90TmaWarpSpecializedAdapterINS1H_15DefaultEpilogueISJ_SK_SK_NS1G_6thread17LinearCombinationISJ_Li1EffLNS1L_9ScaleType4KindE0ELNS_15FloatRoundStyleE2ESJ_EENS1_15EpilogueDefaultEEEEEvvEEEEvNT_6ParamsE)
        /*0014*/ 	.word	0x00000000


	//----- nvinfo : EIATTR_MIN_STACK_SIZE
	.align		4
.L_17:
        /*0018*/ 	.byte	0x04, 0x12
        /*001a*/ 	.short	(.L_19 - .L_18)
	.align		4
.L_18:
        /*001c*/ 	.word	index@(_ZN7cutlass13device_kernelINS_4gemm6kernel13GemmUniversalIN4cute5tupleIJiiiiEEENS1_10collective13CollectiveMmaINS1_34MainloopSm90TmaGmmaWarpSpecializedILi14ENS5_IJNS4_1CILi1EEESB_SB_EEENS1_35KernelTmaWarpSpecializedCooperativeEEENS5_IJNSA_ILi192EEENSA_ILi64EEENSA_ILi32EEEEEENS_10bfloat16_tENS5_IJlSB_lEEESJ_SK_NS4_8TiledMMAINS4_8MMA_AtomIJNS4_4SM904GMMA27MMA_64x64x16_F32BF16BF16_SSILNSO_5MajorE0ELSQ_0ELNSO_7ScaleInE1ELSR_1EEEEEENS4_6LayoutINS5_IJNSA_ILi2EEESB_SB_EEENS5_IJSB_NSA_ILi0EEESX_EEEEENS5_IJNS4_10UnderscoreES10_S10_EEEEENS4_13SM90_TMA_LOADENS4_14ComposedLayoutINS4_7SwizzleILi2ELi4ELi3EEENS4_18smem_ptr_flag_bitsILi16EEENSU_INS5_IJNSA_ILi8EEESH_EEENS5_IJSH_SB_EEEEEEEvNS4_8identityES13_S1D_vS1E_EENS_8epilogue10collective6detail29Sm90TmaWarpSpecializedAdapterINS1H_15DefaultEpilogueISJ_SK_SK_NS1G_6thread17LinearCombinationISJ_Li1EffLNS1L_9ScaleType4KindE0ELNS_15FloatRoundStyleE2ESJ_EENS1_15EpilogueDefaultEEEEEvvEEEEvNT_6ParamsE)
        /*0020*/ 	.word	0x00000000
.L_19:


//--------------------- .nv.compat                --------------------------
	.section	.nv.compat,"",@"SHT_CUDA_COMPAT_INFO"
	.align	4
        /*0000*/ 	.byte	0x02, 0x09, 0x01, 0x00, 0x02, 0x02, 0x04, 0x00, 0x02, 0x05, 0x05, 0x00, 0x03, 0x07, 0x01, 0x01
        /*0010*/ 	.byte	0x02, 0x03, 0x01, 0x00, 0x02, 0x06, 0x01, 0x00, 0x04, 0x0b, 0x08, 0x00, 0x00, 0x00, 0x00, 0x00
        /*0020*/ 	.byte	0x00, 0x00, 0x00, 0x00


//--------------------- .nv.info._ZN7cutlass13device_kernelINS_4gemm6kernel13GemmUniversalIN4cute5tupleIJiiiiEEENS1_10collective13CollectiveMmaINS1_34MainloopSm90TmaGmmaWarpSpecializedILi14ENS5_IJNS4_1CILi1EEESB_SB_EEENS1_35KernelTmaWarpSpecializedCooperativeEEENS5_IJNSA_ILi192EEENSA_ILi64EEENSA_ILi32EEEEEENS_10bfloat16_tENS5_IJlSB_lEEESJ_SK_NS4_8TiledMMAINS4_8MMA_AtomIJNS4_4SM904GMMA27MMA_64x64x16_F32BF16BF16_SSILNSO_5MajorE0ELSQ_0ELNSO_7ScaleInE1ELSR_1EEEEEENS4_6LayoutINS5_IJNSA_ILi2EEESB_SB_EEENS5_IJSB_NSA_ILi0EEESX_EEEEENS5_IJNS4_10UnderscoreES10_S10_EEEEENS4_13SM90_TMA_LOADENS4_14ComposedLayoutINS4_7SwizzleILi2ELi4ELi3EEENS4_18smem_ptr_flag_bitsILi16EEENSU_INS5_IJNSA_ILi8EEESH_EEENS5_IJSH_SB_EEEEEEEvNS4_8identityES13_S1D_vS1E_EENS_8epilogue10collective6detail29Sm90TmaWarpSpecializedAdapterINS1H_15DefaultEpilogueISJ_SK_SK_NS1G_6thread17LinearCombinationISJ_Li1EffLNS1L_9ScaleType4KindE0ELNS_15FloatRoundStyleE2ESJ_EENS1_15EpilogueDefaultEEEEEvvEEEEvNT_6ParamsE --------------------------
	.section	.nv.info._ZN7cutlass13device_kernelINS_4gemm6kernel13GemmUniversalIN4cute5tupleIJiiiiEEENS1_10collective13CollectiveMmaINS1_34MainloopSm90TmaGmmaWarpSpecializedILi14ENS5_IJNS4_1CILi1EEESB_SB_EEENS1_35KernelTmaWarpSpecializedCooperativeEEENS5_IJNSA_ILi192EEENSA_ILi64EEENSA_ILi32EEEEEENS_10bfloat16_tENS5_IJlSB_lEEESJ_SK_NS4_8TiledMMAINS4_8MMA_AtomIJNS4_4SM904GMMA27MMA_64x64x16_F32BF16BF16_SSILNSO_5MajorE0ELSQ_0ELNSO_7ScaleInE1ELSR_1EEEEEENS4_6LayoutINS5_IJNSA_ILi2EEESB_SB_EEENS5_IJSB_NSA_ILi0EEESX_EEEEENS5_IJNS4_10UnderscoreES10_S10_EEEEENS4_13SM90_TMA_LOADENS4_14ComposedLayoutINS4_7SwizzleILi2ELi4ELi3EEENS4_18smem_ptr_flag_bitsILi16EEENSU_INS5_IJNSA_ILi8EEESH_EEENS5_IJSH_SB_EEEEEEEvNS4_8identityES13_S1D_vS1E_EENS_8epilogue10collective6detail29Sm90TmaWarpSpecializedAdapterINS1H_15DefaultEpilogueISJ_SK_SK_NS1G_6thread17LinearCombinationISJ_Li1EffLNS1L_9ScaleType4KindE0ELNS_15FloatRoundStyleE2ESJ_EENS1_15EpilogueDefaultEEEEEvvEEEEvNT_6ParamsE,"",@"SHT_CUDA_INFO"
	.sectionflags	@""
	.align	4


	//----- nvinfo : EIATTR_CUDA_API_VERSION
	.align		4
        /*0000*/ 	.byte	0x04, 0x37
        /*0002*/ 	.short	(.L_21 - .L_20)
.L_20:
        /*0004*/ 	.word	0x00000082


	//----- nvinfo : EIATTR_KPARAM_INFO
	.align		4
.L_21:
        /*0008*/ 	.byte	0x04, 0x17
        /*000a*/ 	.short	(.L_23 - .L_22)
.L_22:
        /*000c*/ 	.word	0x00000000
        /*0010*/ 	.short	0x0000
        /*0012*/ 	.short	0x0070
        /*0014*/ 	.byte	0x00, 0xf0, 0x01, 0x10


	//----- nvinfo : EIATTR_SPARSE_MMA_MASK
	.align		4
.L_23:
        /*0018*/ 	.byte	0x03, 0x50
        /*001a*/ 	.short	0x0000


	//----- nvinfo : EIATTR_MAXREG_COUNT
	.align		4
        /*001c*/ 	.byte	0x03, 0x1b
        /*001e*/ 	.short	0x00a8


	//----- nvinfo : EIATTR_NUM_BARRIERS
	.align		4
        /*0020*/ 	.byte	0x02, 0x4c
        /*0022*/ 	.byte	0x01
	.zero		1


	//----- nvinfo : EIATTR_EXTERNS
	.align		4
        /*0024*/ 	.byte	0x04, 0x0f
        /*0026*/ 	.short	(.L_25 - .L_24)


	//   ....[0]....
	.align		4
.L_24:
        /*0028*/ 	.word	index@(__assertfail)


	//----- nvinfo : EIATTR_MERCURY_ISA_VERSION
	.align		4
.L_25:
        /*002c*/ 	.byte	0x03, 0x5f
        /*002e*/ 	.short	0x0101


	//----- nvinfo : EIATTR_INT_WARP_WIDE_INSTR_OFFSETS
	.align		4
        /*0030*/ 	.byte	0x04, 0x31
        /*0032*/ 	.short	(.L_27 - .L_26)


	//   ....[0]....
.L_26:
        /*0034*/ 	.word	0x000004f0


	//   ....[1]....
        /*0038*/ 	.word	0x00000500


	//   ....[2]....
        /*003c*/ 	.word	0x00000640


	//----- nvinfo : EIATTR_COOP_GROUP_MASK_REGIDS
	.align		4
.L_27:
        /*0040*/ 	.byte	0x04, 0x29
        /*0042*/ 	.short	(.L_29 - .L_28)


	//   ....[0]....
.L_28:
        /*0044*/ 	.word	0xffffffff


	//   ....[1]....
        /*0048*/ 	.word	0xffffffff


	//   ....[2]....
        /*004c*/ 	.word	0xffffffff


	//   ....[3]....
        /*0050*/ 	.word	0xffffffff


	//   ....[4]....
        /*0054*/ 	.word	0xffffffff


	//----- nvinfo : EIATTR_COOP_GROUP_INSTR_OFFSETS
	.align		4
.L_29:
        /*0058*/ 	.byte	0x04, 0x28
        /*005a*/ 	.short	(.L_31 - .L_30)


	//   ....[0]....
.L_30:
        /*005c*/ 	.word	0x00000060


	//   ....[1]....
        /*0060*/ 	.word	0x00000070


	//   ....[2]....
        /*0064*/ 	.word	0x00000130


	//   ....[3]....
        /*0068*/ 	.word	0x00000430


	//   ....[4]....
        /*006c*/ 	.word	0x00001350


	//----- nvinfo : EIATTR_REG_RECONFIG
	.align		4
.L_31:
        /*0070*/ 	.byte	0x01, 0x54
	.zero		2


	//----- nvinfo : EIATTR_SYSCALL_OFFSETS
	.align		4
        /*0074*/ 	.byte	0x04, 0x46
        /*0076*/ 	.short	(.L_33 - .L_32)


	//   ....[0]....
.L_32:
        /*0078*/ 	.word	0x00001540


	//----- nvinfo : EIATTR_MBARRIER_INSTR_OFFSETS
	.align		4
.L_33:
        /*007c*/ 	.byte	0x04, 0x39
        /*007e*/ 	.short	(.L_35 - .L_34)


	//   ....[0]....
.L_34:
        /*0080*/ 	.word	0x00000250
        /*0084*/ 	.word	0x000000ff
        /*0088*/ 	.word	0x00000000
        /*008c*/ 	.short	0x0100
        /*008e*/ 	.byte	0x08
	.zero		1


	//   ....[1]....
        /*0090*/ 	.word	0x00000260
        /*0094*/ 	.word	0x000000ff
        /*0098*/ 	.word	0x00000070
        /*009c*/ 	.short	0x0100
        /*009e*/ 	.byte	0x08
	.zero		1


	//   ....[2]....
        /*00a0*/ 	.word	0x00000270
        /*00a4*/ 	.word	0x000000ff
        /*00a8*/ 	.word	0x00000008
        /*00ac*/ 	.short	0x0100
        /*00ae*/ 	.byte	0x08
	.zero		1


	//   ....[3]....
        /*00b0*/ 	.word	0x00000280
        /*00b4*/ 	.word	0x000000ff
        /*00b8*/ 	.word	0x00000078
        /*00bc*/ 	.short	0x0100
        /*00be*/ 	.byte	0x08
	.zero		1


	//   ....[4]....
        /*00c0*/ 	.word	0x00000290
        /*00c4*/ 	.word	0x000000ff
        /*00c8*/ 	.word	0x00000010
        /*00cc*/ 	.short	0x0100
        /*00ce*/ 	.byte	0x08
	.zero		1


	//   ....[5]....
        /*00d0*/ 	.word	0x000002a0
        /*00d4*/ 	.word	0x000000ff
        /*00d8*/ 	.word	0x00000080
        /*00dc*/ 	.short	0x0100
        /*00de*/ 	.byte	0x08
	.zero		1


	//   ....[6]....
        /*00e0*/ 	.word	0x000002b0
        /*00e4*/ 	.word	0x000000ff
        /*00e8*/ 	.word	0x00000018
        /*00ec*/ 	.short	0x0100
        /*00ee*/ 	.byte	0x08
	.zero		1


	//   ....[7]....
        /*00f0*/ 	.word	0x000002c0
        /*00f4*/ 	.word	0x000000ff
        /*00f8*/ 	.word	0x00000088
        /*00fc*/ 	.short	0x0100
        /*00fe*/ 	.byte	0x08
	.zero		1


	//   ....[8]....
        /*0100*/ 	.word	0x000002d0
        /*0104*/ 	.word	0x000000ff
        /*0108*/ 	.word	0x00000020
        /*010c*/ 	.short	0x0100
        /*010e*/ 	.byte	0x08
	.zero		1


	//   ....[9]....
        /*0110*/ 	.word	0x000002e0
        /*0114*/ 	.word	0x000000ff
        /*0118*/ 	.word	0x00000090
        /*011c*/ 	.short	0x0100
        /*011e*/ 	.byte	0x08
	.zero		1


	//   ....[10]....
        /*0120*/ 	.word	0x000002f0
        /*0124*/ 	.word	0x000000ff
        /*0128*/ 	.word	0x00000028
        /*012c*/ 	.short	0x0100
        /*012e*/ 	.byte	0x08
	.zero		1


	//   ....[11]....
        /*0130*/ 	.word	0x00000300
        /*0134*/ 	.word	0x000000ff
        /*0138*/ 	.word	0x00000098
        /*013c*/ 	.short	0x0100
        /*013e*/ 	.byte	0x08
	.zero		1


	//   ....[12]....
        /*0140*/ 	.word	0x00000310
        /*0144*/ 	.word	0x000000ff
        /*0148*/ 	.word	0x00000030
        /*014c*/ 	.short	0x0100
        /*014e*/ 	.byte	0x08
	.zero		1


	//   ....[13]....
        /*0150*/ 	.word	0x00000320
        /*0154*/ 	.word	0x000000ff
        /*0158*/ 	.word	0x000000a0
        /*015c*/ 	.short	0x0100
        /*015e*/ 	.byte	0x08
	.zero		1


	//   ....[14]....
        /*0160*/ 	.word	0x00000330
        /*0164*/ 	.word	0x000000ff
        /*0168*/ 	.word	0x00000038
        /*016c*/ 	.short	0x0100
        /*016e*/ 	.byte	0x08
	.zero		1


	//   ....[15]....
        /*0170*/ 	.word	0x00000340
        /*0174*/ 	.word	0x000000ff
        /*0178*/ 	.word	0x000000a8
        /*017c*/ 	.short	0x0100
        /*017e*/ 	.byte	0x08
	.zero		1


	//   ....[16]....
        /*0180*/ 	.word	0x00000350
        /*0184*/ 	.word	0x000000ff
        /*0188*/ 	.word	0x00000040
        /*018c*/ 	.short	0x0100
        /*018e*/ 	.byte	0x08
	.zero		1


	//   ....[17]....
        /*0190*/ 	.word	0x00000360
        /*0194*/ 	.word	0x000000ff
        /*0198*/ 	.word	0x000000b0
        /*019c*/ 	.short	0x0100
        /*019e*/ 	.byte	0x08
	.zero		1


	//   ....[18]....
        /*01a0*/ 	.word	0x00000370
        /*01a4*/ 	.word	0x000000ff
        /*01a8*/ 	.word	0x00000048
        /*01ac*/ 	.short	0x0100
        /*01ae*/ 	.byte	0x08
	.zero		1


	//   ....[19]....
        /*01b0*/ 	.word	0x00000380
        /*01b4*/ 	.word	0x000000ff
        /*01b8*/ 	.word	0x000000b8
        /*01bc*/ 	.short	0x0100
        /*01be*/ 	.byte	0x08
	.zero		1


	//   ....[20]....
        /*01c0*/ 	.word	0x00000390
        /*01c4*/ 	.word	0x000000ff
        /*01c8*/ 	.word	0x00000050
        /*01cc*/ 	.short	0x0100
        /*01ce*/ 	.byte	0x08
	.zero		1


	//   ....[21]....
        /*01d0*/ 	.word	0x000003a0
        /*01d4*/ 	.word	0x000000ff
        /*01d8*/ 	.word	0x000000c0
        /*01dc*/ 	.short	0x0100
        /*01de*/ 	.byte	0x08
	.zero		1


	//   ....[22]....
        /*01e0*/ 	.word	0x000003b0
        /*01e4*/ 	.word	0x000000ff
        /*01e8*/ 	.word	0x00000058
        /*01ec*/ 	.short	0x0100
        /*01ee*/ 	.byte	0x08
	.zero		1


	//   ....[23]....
        /*01f0*/ 	.word	0x000003c0
        /*01f4*/ 	.word	0x000000ff
        /*01f8*/ 	.word	0x000000c8
        /*01fc*/ 	.short	0x0100
        /*01fe*/ 	.byte	0x08
	.zero		1


	//   ....[24]....
        /*0200*/ 	.word	0x000003d0
        /*0204*/ 	.word	0x000000ff
        /*0208*/ 	.word	0x00000060
        /*020c*/ 	.short	0x0100
        /*020e*/ 	.byte	0x08
	.zero		1


	//   ....[25]....
        /*0210*/ 	.word	0x000003e0
        /*0214*/ 	.word	0x000000ff
        /*0218*/ 	.word	0x000000d0
        /*021c*/ 	.short	0x0100
        /*021e*/ 	.byte	0x08
	.zero		1


	//   ....[26]....
        /*0220*/ 	.word	0x000003f0
        /*0224*/ 	.word	0x000000ff
        /*0228*/ 	.word	0x00000068
        /*022c*/ 	.short	0x0100
        /*022e*/ 	.byte	0x08
	.zero		1


	//   ....[27]....
        /*0230*/ 	.word	0x00000400
        /*0234*/ 	.word	0x000000ff
        /*0238*/ 	.word	0x000000d8
        /*023c*/ 	.short	0x0100
        /*023e*/ 	.byte	0x08
	.zero		1


	//   ....[28]....
        /*0240*/ 	.word	0x000006c0
        /*0244*/ 	.word	0x000000ff
        /*0248*/ 	.word	0x000000f0
        /*024c*/ 	.short	0x0100
        /*024e*/ 	.byte	0x08
	.zero		1


	//   ....[29]....
        /*0250*/ 	.word	0x00000740
        /*0254*/ 	.word	0x000000ff
        /*0258*/ 	.word	0x000000f8
        /*025c*/ 	.short	0x0100
        /*025e*/ 	.byte	0x08
	.zero		1


	//   ....[30]....
        /*0260*/ 	.word	0x000015c0
        /*0264*/ 	.word	0x00000003
        /*0268*/ 	.word	0x00000000
        /*026c*/ 	.short	0x010a
        /*026e*/ 	.byte	0x3f
	.zero		1


	//   ....[31]....
        /*0270*/ 	.word	0x00001620
        /*0274*/ 	.word	0x00000003
        /*0278*/ 	.word	0x00000000
        /*027c*/ 	.short	0x010a
        /*027e*/ 	.byte	0x3f
	.zero		1


	//   ....[32]....
        /*0280*/ 	.word	0x00001950
        /*0284*/ 	.word	0x000000ff
        /*0288*/ 	.word	0x00000000
        /*028c*/ 	.short	0x010a
        /*028e*/ 	.byte	0x04
	.zero		1


	//   ....[33]....
        /*0290*/ 	.word	0x00001990
        /*0294*/ 	.word	0x000000ff
        /*0298*/ 	.word	0x00000000
        /*029c*/ 	.short	0x010a
        /*029e*/ 	.byte	0x04
	.zero		1


	//   ....[34]....
        /*02a0*/ 	.word	0x00001bd0
        /*02a4*/ 	.word	0x000000ff
        /*02a8*/ 	.word	0x00000000
        /*02ac*/ 	.short	0x0101
        /*02ae*/ 	.byte	0x04
	.zero		1


	//   ....[35]....
        /*02b0*/ 	.word	0x00001dc0
        /*02b4*/ 	.word	0x000000ff
        /*02b8*/ 	.word	0x00000000
        /*02bc*/ 	.short	0x0101
        /*02be*/ 	.byte	0x06
	.zero		1


	//   ....[36]....
        /*02c0*/ 	.word	0x00007b10
        /*02c4*/ 	.word	0x0000000e
        /*02c8*/ 	.word	0x00000070
        /*02cc*/ 	.short	0x010a
        /*02ce*/ 	.byte	0x3f
	.zero		1


	//   ....[37]....
        /*02d0*/ 	.word	0x00007eb0
        /*02d4*/ 	.word	0x00000006
        /*02d8*/ 	.word	0x000000f8
        /*02dc*/ 	.short	0x0101
        /*02de*/ 	.byte	0x3f
	.zero		1


	//   ....[38]....
        /*02e0*/ 	.word	0x000085d0
        /*02e4*/ 	.word	0x00000007
        /*02e8*/ 	.word	0x00000000
        /*02ec*/ 	.short	0x010a
        /*02ee*/ 	.byte	0x3f
	.zero		1


	//   ....[39]....
        /*02f0*/ 	.word	0x00008650
        /*02f4*/ 	.word	0x00000009
        /*02f8*/ 	.word	0x00000000
        /*02fc*/ 	.short	0x010a
        /*02fe*/ 	.byte	0x3f
	.zero		1


	//   ....[40]....
        /*0300*/ 	.word	0x000086e0
        /*0304*/ 	.word	0x00000006
        /*0308*/ 	.word	0x00000000
        /*030c*/ 	.short	0x010a
        /*030e*/ 	.byte	0x3f
	.zero		1


	//   ....[41]....
        /*0310*/ 	.word	0x00008770
        /*0314*/ 	.word	0x00000009
        /*0318*/ 	.word	0x00000000
        /*031c*/ 	.short	0x010a
        /*031e*/ 	.byte	0x3f
	.zero		1


	//   ....[42]....
        /*0320*/ 	.word	0x00008800
        /*0324*/ 	.word	0x00000006
        /*0328*/ 	.word	0x00000000
        /*032c*/ 	.short	0x010a
        /*032e*/ 	.byte	0x3f
	.zero		1


	//   ....[43]....
        /*0330*/ 	.word	0x00008890
        /*0334*/ 	.word	0x00000009
        /*0338*/ 	.word	0x00000000
        /*033c*/ 	.short	0x010a
        /*033e*/ 	.byte	0x3f
	.zero		1


	//   ....[44]....
        /*0340*/ 	.word	0x00008920
        /*0344*/ 	.word	0x00000006
        /*0348*/ 	.word	0x00000000
        /*034c*/ 	.short	0x010a
        /*034e*/ 	.byte	0x3f
	.zero		1


	//   ....[45]....
        /*0350*/ 	.word	0x000089b0
        /*0354*/ 	.word	0x00000009
        /*0358*/ 	.word	0x00000000
        /*035c*/ 	.short	0x010a
        /*035e*/ 	.byte	0x3f
	.zero		1


	//   ....[46]....
        /*0360*/ 	.word	0x00008a40
        /*0364*/ 	.word	0x00000006
        /*0368*/ 	.word	0x00000000
        /*036c*/ 	.short	0x010a
        /*036e*/ 	.byte	0x3f
	.zero		1


	//   ....[47]....
        /*0370*/ 	.word	0x00008ad0
        /*0374*/ 	.word	0x00000009
        /*0378*/ 	.word	0x00000000
        /*037c*/ 	.short	0x010a
        /*037e*/ 	.byte	0x3f
	.zero		1


	//   ....[48]....
        /*0380*/ 	.word	0x00008b60
        /*0384*/ 	.word	0x00000006
        /*0388*/ 	.word	0x00000000
        /*038c*/ 	.short	0x010a
        /*038e*/ 	.byte	0x3f
	.zero		1


	//   ....[49]....
        /*0390*/ 	.word	0x00008bf0
        /*0394*/ 	.word	0x00000009
        /*0398*/ 	.word	0x00000000
        /*039c*/ 	.short	0x010a
        /*039e*/ 	.byte	0x3f
	.zero		1


	//   ....[50]....
        /*03a0*/ 	.word	0x00008c80
        /*03a4*/ 	.word	0x00000006
        /*03a8*/ 	.word	0x00000000
        /*03ac*/ 	.short	0x010a
        /*03ae*/ 	.byte	0x3f
	.zero		1


	//   ....[51]....
        /*03b0*/ 	.word	0x00008d10
        /*03b4*/ 	.word	0x00000003
        /*03b8*/ 	.word	0x00000000
        /*03bc*/ 	.short	0x010a
        /*03be*/ 	.byte	0x3f
	.zero		1


	//   ....[52]....
        /*03c0*/ 	.word	0x00008d70
        /*03c4*/ 	.word	0x00000003
        /*03c8*/ 	.word	0x00000000
        /*03cc*/ 	.short	0x010a
        /*03ce*/ 	.byte	0x3f
	.zero		1


	//   ....[53]....
        /*03d0*/ 	.word	0x00008dd0
        /*03d4*/ 	.word	0x00000004
        /*03d8*/ 	.word	0x00000000
        /*03dc*/ 	.short	0x010a
        /*03de*/ 	.byte	0x3f
	.zero		1


	//   ....[54]....
        /*03e0*/ 	.word	0x00008ea0
        /*03e4*/ 	.word	0x0000000e
        /*03e8*/ 	.word	0x00000070
        /*03ec*/ 	.short	0x010a
        /*03ee*/ 	.byte	0x3f
	.zero		1


	//   ....[55]....
        /*03f0*/ 	.word	0x00008f70
        /*03f4*/ 	.word	0x00000007
        /*03f8*/ 	.word	0x00000000
        /*03fc*/ 	.short	0x010a
        /*03fe*/ 	.byte	0x3f
	.zero		1


	//   ....[56]....
        /*0400*/ 	.word	0x00008fc0
        /*0404*/ 	.word	0x00000009
        /*0408*/ 	.word	0x00000000
        /*040c*/ 	.short	0x010a
        /*040e*/ 	.byte	0x3f
	.zero		1


	//   ....[57]....
        /*0410*/ 	.word	0x00009010
        /*0414*/ 	.word	0x00000006
        /*0418*/ 	.word	0x00000000
        /*041c*/ 	.short	0x010a
        /*041e*/ 	.byte	0x3f
	.zero		1


	//   ....[58]....
        /*0420*/ 	.word	0x00009060
        /*0424*/ 	.word	0x00000009
        /*0428*/ 	.word	0x00000000
        /*042c*/ 	.short	0x010a
        /*042e*/ 	.byte	0x3f
	.zero		1


	//   ....[59]....
        /*0430*/ 	.word	0x000090b0
        /*0434*/ 	.word	0x00000006
        /*0438*/ 	.word	0x00000000
        /*043c*/ 	.short	0x010a
        /*043e*/ 	.byte	0x3f
	.zero		1


	//   ....[60]....
        /*0440*/ 	.word	0x00009100
        /*0444*/ 	.word	0x00000009
        /*0448*/ 	.word	0x00000000
        /*044c*/ 	.short	0x010a
        /*044e*/ 	.byte	0x3f
	.zero		1


	//   ....[61]....
        /*0450*/ 	.word	0x00009150
        /*0454*/ 	.word	0x00000006
        /*0458*/ 	.word	0x00000000
        /*045c*/ 	.short	0x010a
        /*045e*/ 	.byte	0x3f
	.zero		1


	//   ....[62]....
        /*0460*/ 	.word	0x000091a0
        /*0464*/ 	.word	0x00000009
        /*0468*/ 	.word	0x00000000
        /*046c*/ 	.short	0x010a
        /*046e*/ 	.byte	0x3f
	.zero		1


	//   ....[63]....
        /*0470*/ 	.word	0x000091f0
        /*0474*/ 	.word	0x00000006
        /*0478*/ 	.word	0x00000000
        /*047c*/ 	.short	0x010a
        /*047e*/ 	.byte	0x3f
	.zero		1


	//   ....[64]....
        /*0480*/ 	.word	0x00009240
        /*0484*/ 	.word	0x00000009
        /*0488*/ 	.word	0x00000000
        /*048c*/ 	.short	0x010a
        /*048e*/ 	.byte	0x3f
	.zero		1


	//   ....[65]....
        /*0490*/ 	.word	0x00009290
        /*0494*/ 	.word	0x00000006
        /*0498*/ 	.word	0x00000000
        /*049c*/ 	.short	0x010a
        /*049e*/ 	.byte	0x3f
	.zero		1


	//   ....[66]....
        /*04a0*/ 	.word	0x000092e0
        /*04a4*/ 	.word	0x00000009
        /*04a8*/ 	.word	0x00000000
        /*04ac*/ 	.short	0x010a
        /*04ae*/ 	.byte	0x3f
	.zero		1


	//   ....[67]....
        /*04b0*/ 	.word	0x00009330
        /*04b4*/ 	.word	0x00000006
        /*04b8*/ 	.word	0x00000000
        /*04bc*/ 	.short	0x010a
        /*04be*/ 	.byte	0x3f
	.zero		1


	//----- nvinfo : EIATTR_NUM_MBARRIERS
	.align		4
.L_35:
        /*04c0*/ 	.byte	0x03, 0x38
        /*04c2*/ 	.short	0x001e


	//----- nvinfo : EIATTR_EXIT_INSTR_OFFSETS
	.align		4
        /*04c4*/ 	.byte	0x04, 0x1c
        /*04c6*/ 	.short	(.L_37 - .L_36)


	//   ....[0]....
.L_36:
        /*04c8*/ 	.word	0x000007e0


	//   ....[1]....
        /*04cc*/ 	.word	0x000010b0


	//   ....[2]....
        /*04d0*/ 	.word	0x000071f0


	//   ....[3]....
        /*04d4*/ 	.word	0x00007820


	//   ....[4]....
        /*04d8*/ 	.word	0x00008d60


	//----- nvinfo : EIATTR_MAX_THREADS
	.align		4
.L_37:
        /*04dc*/ 	.byte	0x04, 0x05
        /*04de*/ 	.short	(.L_39 - .L_38)
.L_38:
        /*04e0*/ 	.word	0x00000180
        /*04e4*/ 	.word	0x00000001
        /*04e8*/ 	.word	0x00000001


	//----- nvinfo : EIATTR_CRS_STACK_SIZE
	.align		4
.L_39:
        /*04ec*/ 	.byte	0x04, 0x1e
        /*04ee*/ 	.short	(.L_41 - .L_40)
.L_40:
        /*04f0*/ 	.word	0x00000000


	//----- nvinfo : EIATTR_CBANK_PARAM_SIZE
	.align		4
.L_41:
        /*04f4*/ 	.byte	0x03, 0x19
        /*04f6*/ 	.short	0x0470


	//----- nvinfo : EIATTR_PARAM_CBANK
	.align		4
        /*04f8*/ 	.byte	0x04, 0x0a
        /*04fa*/ 	.short	(.L_43 - .L_42)
	.align		4
.L_42:
        /*04fc*/ 	.word	index@(.nv.constant0._ZN7cutlass13device_kernelINS_4gemm6kernel13GemmUniversalIN4cute5tupleIJiiiiEEENS1_10collective13CollectiveMmaINS1_34MainloopSm90TmaGmmaWarpSpecializedILi14ENS5_IJNS4_1CILi1EEESB_SB_EEENS1_35KernelTmaWarpSpecializedCooperativeEEENS5_IJNSA_ILi192EEENSA_ILi64EEENSA_ILi32EEEEEENS_10bfloat16_tENS5_IJlSB_lEEESJ_SK_NS4_8TiledMMAINS4_8MMA_AtomIJNS4_4SM904GMMA27MMA_64x64x16_F32BF16BF16_SSILNSO_5MajorE0ELSQ_0ELNSO_7ScaleInE1ELSR_1EEEEEENS4_6LayoutINS5_IJNSA_ILi2EEESB_SB_EEENS5_IJSB_NSA_ILi0EEESX_EEEEENS5_IJNS4_10UnderscoreES10_S10_EEEEENS4_13SM90_TMA_LOADENS4_14ComposedLayoutINS4_7SwizzleILi2ELi4ELi3EEENS4_18smem_ptr_flag_bitsILi16EEENSU_INS5_IJNSA_ILi8EEESH_EEENS5_IJSH_SB_EEEEEEEvNS4_8identityES13_S1D_vS1E_EENS_8epilogue10collective6detail29Sm90TmaWarpSpecializedAdapterINS1H_15DefaultEpilogueISJ_SK_SK_NS1G_6thread17LinearCombinationISJ_Li1EffLNS1L_9ScaleType4KindE0ELNS_15FloatRoundStyleE2ESJ_EENS1_15EpilogueDefaultEEEEEvvEEEEvNT_6ParamsE)
        /*0500*/ 	.short	0x0210
        /*0502*/ 	.short	0x0470


	//----- nvinfo : EIATTR_SW_WAR
	.align		4
.L_43:
        /*0504*/ 	.byte	0x04, 0x36
        /*0506*/ 	.short	(.L_45 - .L_44)
.L_44:
        /*0508*/ 	.word	0x00000008
.L_45:


//--------------------- .nv.callgraph             --------------------------
	.section	.nv.callgraph,"",@"SHT_CUDA_CALLGRAPH"
	.align	4
	.sectionentsize	8
	.align		4
        /*0000*/ 	.word	0x00000000
	.align		4
        /*0004*/ 	.word	0xffffffff
	.align		4
        /*0008*/ 	.word	index@(_ZN7cutlass13device_kernelINS_4gemm6kernel13GemmUniversalIN4cute5tupleIJiiiiEEENS1_10collective13CollectiveMmaINS1_34MainloopSm90TmaGmmaWarpSpecializedILi14ENS5_IJNS4_1CILi1EEESB_SB_EEENS1_35KernelTmaWarpSpecializedCooperativeEEENS5_IJNSA_ILi192EEENSA_ILi64EEENSA_ILi32EEEEEENS_10bfloat16_tENS5_IJlSB_lEEESJ_SK_NS4_8TiledMMAINS4_8MMA_AtomIJNS4_4SM904GMMA27MMA_64x64x16_F32BF16BF16_SSILNSO_5MajorE0ELSQ_0ELNSO_7ScaleInE1ELSR_1EEEEEENS4_6LayoutINS5_IJNSA_ILi2EEESB_SB_EEENS5_IJSB_NSA_ILi0EEESX_EEEEENS5_IJNS4_10UnderscoreES10_S10_EEEEENS4_13SM90_TMA_LOADENS4_14ComposedLayoutINS4_7SwizzleILi2ELi4ELi3EEENS4_18smem_ptr_flag_bitsILi16EEENSU_INS5_IJNSA_ILi8EEESH_EEENS5_IJSH_SB_EEEEEEEvNS4_8identityES13_S1D_vS1E_EENS_8epilogue10collective6detail29Sm90TmaWarpSpecializedAdapterINS1H_15DefaultEpilogueISJ_SK_SK_NS1G_6thread17LinearCombinationISJ_Li1EffLNS1L_9ScaleType4KindE0ELNS_15FloatRoundStyleE2ESJ_EENS1_15EpilogueDefaultEEEEEvvEEEEvNT_6ParamsE)
	.align		4
        /*000c*/ 	.word	index@(__assertfail)
	.align		4
        /*0010*/ 	.word	0x00000000
	.align		4
        /*0014*/ 	.word	0xfffffffe
	.align		4
        /*0018*/ 	.word	0x00000000
	.align		4
        /*001c*/ 	.word	0xfffffffd
	.align		4
        /*0020*/ 	.word	0x00000000
	.align		4
        /*0024*/ 	.word	0xfffffffc


//--------------------- .nv.constant4             --------------------------
	.section	.nv.constant4,"a",@progbits
	.align	8
	.align		8
.nv.constant4:
        /*0000*/ 	.dword	__assertfail
	.align		8
        /*0008*/ 	.dword	__unnamed_1
	.align		8
        /*0010*/ 	.dword	_ZN40_INTERNAL_41014a42_4_k_cu_54e5db26_144734cuda3std3__45__cpo5beginE
	.align		8
        /*0018*/ 	.dword	_ZN40_INTERNAL_41014a42_4_k_cu_54e5db26_144734cuda3std3__45__cpo3endE
	.align		8
        /*0020*/ 	.dword	_ZN40_INTERNAL_41014a42_4_k_cu_54e5db26_144734cuda3std3__45__cpo6cbeginE
	.align		8
        /*0028*/ 	.dword	_ZN40_INTERNAL_41014a42_4_k_cu_54e5db26_144734cuda3std3__45__cpo4cendE
	.align		8
        /*0030*/ 	.dword	_ZN40_INTERNAL_41014a42_4_k_cu_54e5db26_144734cuda3std3__442_GLOBAL__N__41014a42_4_k_cu_54e5db26_144736ignoreE
	.align		8
        /*0038*/ 	.dword	_ZN40_INTERNAL_41014a42_4_k_cu_54e5db26_144734cuda3std3__419piecewise_constructE
	.align		8
        /*0040*/ 	.dword	_ZN40_INTERNAL_41014a42_4_k_cu_54e5db26_144734cuda3std3__48in_placeE
	.align		8
        /*0048*/ 	.dword	_ZN40_INTERNAL_41014a42_4_k_cu_54e5db26_144734cuda3std6ranges3__45__cpo4swapE
	.align		8
        /*0050*/ 	.dword	_ZN40_INTERNAL_41014a42_4_k_cu_54e5db26_144734cuda3std6ranges3__45__cpo9iter_moveE
	.align		8
        /*0058*/ 	.dword	_ZN40_INTERNAL_41014a42_4_k_cu_54e5db26_144734cute7productE
	.align		8
        /*0060*/ 	.dword	_ZN40_INTERNAL_41014a42_4_k_cu_54e5db26_144734cute1_E
	.align		8
        /*0068*/ 	.dword	$str$22
	.align		8
        /*0070*/ 	.dword	$str$23


//--------------------- .text._ZN7cutlass13device_kernelINS_4gemm6kernel13GemmUniversalIN4cute5tupleIJiiiiEEENS1_10collective13CollectiveMmaINS1_34MainloopSm90TmaGmmaWarpSpecializedILi14ENS5_IJNS4_1CILi1EEESB_SB_EEENS1_35KernelTmaWarpSpecializedCooperativeEEENS5_IJNSA_ILi192EEENSA_ILi64EEENSA_ILi32EEEEEENS_10bfloat16_tENS5_IJlSB_lEEESJ_SK_NS4_8TiledMMAINS4_8MMA_AtomIJNS4_4SM904GMMA27MMA_64x64x16_F32BF16BF16_SSILNSO_5MajorE0ELSQ_0ELNSO_7ScaleInE1ELSR_1EEEEEENS4_6LayoutINS5_IJNSA_ILi2EEESB_SB_EEENS5_IJSB_NSA_ILi0EEESX_EEEEENS5_IJNS4_10UnderscoreES10_S10_EEEEENS4_13SM90_TMA_LOADENS4_14ComposedLayoutINS4_7SwizzleILi2ELi4ELi3EEENS4_18smem_ptr_flag_bitsILi16EEENSU_INS5_IJNSA_ILi8EEESH_EEENS5_IJSH_SB_EEEEEEEvNS4_8identityES13_S1D_vS1E_EENS_8epilogue10collective6detail29Sm90TmaWarpSpecializedAdapterINS1H_15DefaultEpilogueISJ_SK_SK_NS1G_6thread17LinearCombinationISJ_Li1EffLNS1L_9ScaleType4KindE0ELNS_15FloatRoundStyleE2ESJ_EENS1_15EpilogueDefaultEEEEEvvEEEEvNT_6ParamsE --------------------------
	.section	.text._ZN7cutlass13device_kernelINS_4gemm6kernel13GemmUniversalIN4cute5tupleIJiiiiEEENS1_10collective13CollectiveMmaINS1_34MainloopSm90TmaGmmaWarpSpecializedILi14ENS5_IJNS4_1CILi1EEESB_SB_EEENS1_35KernelTmaWarpSpecializedCooperativeEEENS5_IJNSA_ILi192EEENSA_ILi64EEENSA_ILi32EEEEEENS_10bfloat16_tENS5_IJlSB_lEEESJ_SK_NS4_8TiledMMAINS4_8MMA_AtomIJNS4_4SM904GMMA27MMA_64x64x16_F32BF16BF16_SSILNSO_5MajorE0ELSQ_0ELNSO_7ScaleInE1ELSR_1EEEEEENS4_6LayoutINS5_IJNSA_ILi2EEESB_SB_EEENS5_IJSB_NSA_ILi0EEESX_EEEEENS5_IJNS4_10UnderscoreES10_S10_EEEEENS4_13SM90_TMA_LOADENS4_14ComposedLayoutINS4_7SwizzleILi2ELi4ELi3EEENS4_18smem_ptr_flag_bitsILi16EEENSU_INS5_IJNSA_ILi8EEESH_EEENS5_IJSH_SB_EEEEEEEvNS4_8identityES13_S1D_vS1E_EENS_8epilogue10collective6detail29Sm90TmaWarpSpecializedAdapterINS1H_15DefaultEpilogueISJ_SK_SK_NS1G_6thread17LinearCombinationISJ_Li1EffLNS1L_9ScaleType4KindE0ELNS_15FloatRoundStyleE2ESJ_EENS1_15EpilogueDefaultEEEEEvvEEEEvNT_6ParamsE,"ax",@progbits
	.align	128
.text._ZN7cutlass13device_kernelINS_4gemm6kernel13GemmUniversalIN4cute5tupleIJiiiiEEENS1_10collective13CollectiveMmaINS1_34MainloopSm90TmaGmmaWarpSpecializedILi14ENS5_IJNS4_1CILi1EEESB_SB_EEENS1_35KernelTmaWarpSpecializedCooperativeEEENS5_IJNSA_ILi192EEENSA_ILi64EEENSA_ILi32EEEEEENS_10bfloat16_tENS5_IJlSB_lEEESJ_SK_NS4_8TiledMMAINS4_8MMA_AtomIJNS4_4SM904GMMA27MMA_64x64x16_F32BF16BF16_SSILNSO_5MajorE0ELSQ_0ELNSO_7ScaleInE1ELSR_1EEEEEENS4_6LayoutINS5_IJNSA_ILi2EEESB_SB_EEENS5_IJSB_NSA_ILi0EEESX_EEEEENS5_IJNS4_10UnderscoreES10_S10_EEEEENS4_13SM90_TMA_LOADENS4_14ComposedLayoutINS4_7SwizzleILi2ELi4ELi3EEENS4_18smem_ptr_flag_bitsILi16EEENSU_INS5_IJNSA_ILi8EEESH_EEENS5_IJSH_SB_EEEEEEEvNS4_8identityES13_S1D_vS1E_EENS_8epilogue10collective6detail29Sm90TmaWarpSpecializedAdapterINS1H_15DefaultEpilogueISJ_SK_SK_NS1G_6thread17LinearCombinationISJ_Li1EffLNS1L_9ScaleType4KindE0ELNS_15FloatRoundStyleE2ESJ_EENS1_15EpilogueDefaultEEEEEvvEEEEvNT_6ParamsE:
        .type           _ZN7cutlass13device_kernelINS_4gemm6kernel13GemmUniversalIN4cute5tupleIJiiiiEEENS1_10collective13CollectiveMmaINS1_34MainloopSm90TmaGmmaWarpSpecializedILi14ENS5_IJNS4_1CILi1EEESB_SB_EEENS1_35KernelTmaWarpSpecializedCooperativeEEENS5_IJNSA_ILi192EEENSA_ILi64EEENSA_ILi32EEEEEENS_10bfloat16_tENS5_IJlSB_lEEESJ_SK_NS4_8TiledMMAINS4_8MMA_AtomIJNS4_4SM904GMMA27MMA_64x64x16_F32BF16BF16_SSILNSO_5MajorE0ELSQ_0ELNSO_7ScaleInE1ELSR_1EEEEEENS4_6LayoutINS5_IJNSA_ILi2EEESB_SB_EEENS5_IJSB_NSA_ILi0EEESX_EEEEENS5_IJNS4_10UnderscoreES10_S10_EEEEENS4_13SM90_TMA_LOADENS4_14ComposedLayoutINS4_7SwizzleILi2ELi4ELi3EEENS4_18smem_ptr_flag_bitsILi16EEENSU_INS5_IJNSA_ILi8EEESH_EEENS5_IJSH_SB_EEEEEEEvNS4_8identityES13_S1D_vS1E_EENS_8epilogue10collective6detail29Sm90TmaWarpSpecializedAdapterINS1H_15DefaultEpilogueISJ_SK_SK_NS1G_6thread17LinearCombinationISJ_Li1EffLNS1L_9ScaleType4KindE0ELNS_15FloatRoundStyleE2ESJ_EENS1_15EpilogueDefaultEEEEEvvEEEEvNT_6ParamsE,@function
        .size           _ZN7cutlass13device_kernelINS_4gemm6kernel13GemmUniversalIN4cute5tupleIJiiiiEEENS1_10collective13CollectiveMmaINS1_34MainloopSm90TmaGmmaWarpSpecializedILi14ENS5_IJNS4_1CILi1EEESB_SB_EEENS1_35KernelTmaWarpSpecializedCooperativeEEENS5_IJNSA_ILi192EEENSA_ILi64EEENSA_ILi32EEEEEENS_10bfloat16_tENS5_IJlSB_lEEESJ_SK_NS4_8TiledMMAINS4_8MMA_AtomIJNS4_4SM904GMMA27MMA_64x64x16_F32BF16BF16_SSILNSO_5MajorE0ELSQ_0ELNSO_7ScaleInE1ELSR_1EEEEEENS4_6LayoutINS5_IJNSA_ILi2EEESB_SB_EEENS5_IJSB_NSA_ILi0EEESX_EEEEENS5_IJNS4_10UnderscoreES10_S10_EEEEENS4_13SM90_TMA_LOADENS4_14ComposedLayoutINS4_7SwizzleILi2ELi4ELi3EEENS4_18smem_ptr_flag_bitsILi16EEENSU_INS5_IJNSA_ILi8EEESH_EEENS5_IJSH_SB_EEEEEEEvNS4_8identityES13_S1D_vS1E_EENS_8epilogue10collective6detail29Sm90TmaWarpSpecializedAdapterINS1H_15DefaultEpilogueISJ_SK_SK_NS1G_6thread17LinearCombinationISJ_Li1EffLNS1L_9ScaleType4KindE0ELNS_15FloatRoundStyleE2ESJ_EENS1_15EpilogueDefaultEEEEEvvEEEEvNT_6ParamsE,(.L_x_213 - _ZN7cutlass13device_kernelINS_4gemm6kernel13GemmUniversalIN4cute5tupleIJiiiiEEENS1_10collective13CollectiveMmaINS1_34MainloopSm90TmaGmmaWarpSpecializedILi14ENS5_IJNS4_1CILi1EEESB_SB_EEENS1_35KernelTmaWarpSpecializedCooperativeEEENS5_IJNSA_ILi192EEENSA_ILi64EEENSA_ILi32EEEEEENS_10bfloat16_tENS5_IJlSB_lEEESJ_SK_NS4_8TiledMMAINS4_8MMA_AtomIJNS4_4SM904GMMA27MMA_64x64x16_F32BF16BF16_SSILNSO_5MajorE0ELSQ_0ELNSO_7ScaleInE1ELSR_1EEEEEENS4_6LayoutINS5_IJNSA_ILi2EEESB_SB_EEENS5_IJSB_NSA_ILi0EEESX_EEEEENS5_IJNS4_10UnderscoreES10_S10_EEEEENS4_13SM90_TMA_LOADENS4_14ComposedLayoutINS4_7SwizzleILi2ELi4ELi3EEENS4_18smem_ptr_flag_bitsILi16EEENSU_INS5_IJNSA_ILi8EEESH_EEENS5_IJSH_SB_EEEEEEEvNS4_8identityES13_S1D_vS1E_EENS_8epilogue10collective6detail29Sm90TmaWarpSpecializedAdapterINS1H_15DefaultEpilogueISJ_SK_SK_NS1G_6thread17LinearCombinationISJ_Li1EffLNS1L_9ScaleType4KindE0ELNS_15FloatRoundStyleE2ESJ_EENS1_15EpilogueDefaultEEEEEvvEEEEvNT_6ParamsE)
        .other          _ZN7cutlass13device_kernelINS_4gemm6kernel13GemmUniversalIN4cute5tupleIJiiiiEEENS1_10collective13CollectiveMmaINS1_34MainloopSm90TmaGmmaWarpSpecializedILi14ENS5_IJNS4_1CILi1EEESB_SB_EEENS1_35KernelTmaWarpSpecializedCooperativeEEENS5_IJNSA_ILi192EEENSA_ILi64EEENSA_ILi32EEEEEENS_10bfloat16_tENS5_IJlSB_lEEESJ_SK_NS4_8TiledMMAINS4_8MMA_AtomIJNS4_4SM904GMMA27MMA_64x64x16_F32BF16BF16_SSILNSO_5MajorE0ELSQ_0ELNSO_7ScaleInE1ELSR_1EEEEEENS4_6LayoutINS5_IJNSA_ILi2EEESB_SB_EEENS5_IJSB_NSA_ILi0EEESX_EEEEENS5_IJNS4_10UnderscoreES10_S10_EEEEENS4_13SM90_TMA_LOADENS4_14ComposedLayoutINS4_7SwizzleILi2ELi4ELi3EEENS4_18smem_ptr_flag_bitsILi16EEENSU_INS5_IJNSA_ILi8EEESH_EEENS5_IJSH_SB_EEEEEEEvNS4_8identityES13_S1D_vS1E_EENS_8epilogue10collective6detail29Sm90TmaWarpSpecializedAdapterINS1H_15DefaultEpilogueISJ_SK_SK_NS1G_6thread17LinearCombinationISJ_Li1EffLNS1L_9ScaleType4KindE0ELNS_15FloatRoundStyleE2ESJ_EENS1_15EpilogueDefaultEEEEEvvEEEEvNT_6ParamsE,@"STO_CUDA_ENTRY STV_DEFAULT"
_ZN7cutlass13device_kernelINS_4gemm6kernel13GemmUniversalIN4cute5tupleIJiiiiEEENS1_10collective13CollectiveMmaINS1_34MainloopSm90TmaGmmaWarpSpecializedILi14ENS5_IJNS4_1CILi1EEESB_SB_EEENS1_35KernelTmaWarpSpecializedCooperativeEEENS5_IJNSA_ILi192EEENSA_ILi64EEENSA_ILi32EEEEEENS_10bfloat16_tENS5_IJlSB_lEEESJ_SK_NS4_8TiledMMAINS4_8MMA_AtomIJNS4_4SM904GMMA27MMA_64x64x16_F32BF16BF16_SSILNSO_5MajorE0ELSQ_0ELNSO_7ScaleInE1ELSR_1EEEEEENS4_6LayoutINS5_IJNSA_ILi2EEESB_SB_EEENS5_IJSB_NSA_ILi0EEESX_EEEEENS5_IJNS4_10UnderscoreES10_S10_EEEEENS4_13SM90_TMA_LOADENS4_14ComposedLayoutINS4_7SwizzleILi2ELi4ELi3EEENS4_18smem_ptr_flag_bitsILi16EEENSU_INS5_IJNSA_ILi8EEESH_EEENS5_IJSH_SB_EEEEEEEvNS4_8identityES13_S1D_vS1E_EENS_8epilogue10collective6detail29Sm90TmaWarpSpecializedAdapterINS1H_15DefaultEpilogueISJ_SK_SK_NS1G_6thread17LinearCombinationISJ_Li1EffLNS1L_9ScaleType4KindE0ELNS_15FloatRoundStyleE2ESJ_EENS1_15EpilogueDefaultEEEEEvvEEEEvNT_6ParamsE:
[----:B------:R-:W0:Y:S01]  /*0000*/  LDC R1, c[0x0][0x28] ;  /* 0x00000a00ff017b82 */ /* 0x000e220000000800 */
[----:B------:R-:W1:Y:S01]  /*0010*/  S2R R3, SR_TID.X ;  /* 0x0000000000037919 */ /* 0x000e620000002100 */
[----:B------:R-:W-:Y:S01]  /*0020*/  ELECT P0, URZ, PT ;  /* 0x00000000003f782f */ /* 0x000fe20003800000 */
[----:B------:R-:W-:Y:S01]  /*0030*/  BSSY B0, `(.L_x_0) ;  /* 0x000000f000007945 */ /* 0x000fe20003800000 */
[--C-:B-1----:R-:W-:Y:S02]  /*0040*/  SHF.R.U32.HI R0, RZ, 0x5, R3.reuse ;  /* 0x00000005ff007819 */ /* 0x102fe40000011603 */
[----:B------:R-:W-:-:S03]  /*0050*/  SHF.R.U32.HI R14, RZ, 0x7, R3 ;  /* 0x00000007ff0e7819 */ /* 0x000fc60000011603 */
[----:B------:R-:W1:Y:S04]  /*0060*/  SHFL.IDX PT, R4, R0, RZ, 0x1f ;  /* 0x00001fff00047589 */ /* 0x000e6800000e0000 */
[----:B------:R2:W3:Y:S01]  /*0070*/  SHFL.IDX PT, R10, R14, RZ, 0x1f ;  /* 0x00001fff0e0a7589 */ /* 0x0004e200000e0000 */
[----:B-1----:R-:W-:-:S13]  /*0080*/  ISETP.NE.OR P0, PT, R4, RZ, !P0 ;  /* 0x000000ff0400720c */ /* 0x002fda0004705670 */
[----:B0-23--:R-:W-:Y:S05]  /*0090*/  @P0 BRA `(.L_x_1) ;  /* 0x0000000000200947 */ /* 0x00dfea0003800000 */
[----:B------:R-:W-:Y:S02]  /*00a0*/  ULDC.64 UR4, c[0x0][0x198] ;  /* 0x0000660000047ab9 */ /* 0x000fe40000000a00 */
[----:B------:R-:W-:Y:S02]  /*00b0*/  UIADD3 UR6, UP0, UR4, 0xf0, URZ ;  /* 0x000000f004067890 */ /* 0x000fe4000ff1e03f */
[----:B------:R-:W-:Y:S02]  /*00c0*/  UIADD3 UR4, UP1, UR4, 0x1f0, URZ ;  /* 0x000001f004047890 */ /* 0x000fe4000ff3e03f */
[----:B------:R-:W-:Y:S02]  /*00d0*/  UIADD3.X UR7, URZ, UR5, URZ, UP0, !UPT ;  /* 0x000000053f077290 */ /* 0x000fe400087fe43f */
[----:B------:R-:W-:-:S07]  /*00e0*/  UIADD3.X UR5, URZ, UR5, URZ, UP1, !UPT ;  /* 0x000000053f057290 */ /* 0x000fce0008ffe43f */
[----:B------:R0:W-:Y:S02]  /*00f0*/  UTMACCTL.PF [UR6] ;  /* 0x00000000060079b9 */ /* 0x0001e40008040000 */
[----:B------:R0:W-:Y:S02]  /*0100*/  UTMACCTL.PF [UR4] ;  /* 0x00000000040079b9 */ /* 0x0001e40008040000 */
[----:B0-----:R-:W-:Y:S01]  /*0110*/  NOP ;  /* 0x0000000000007918 */ /* 0x001fe20000000000 */
.L_x_1:
[----:B------:R-:W-:Y:S05]  /*0120*/  BSYNC B0 ;  /* 0x0000000000007941 */ /* 0x000fea0003800000 */
.L_x_0:
[----:B------:R-:W0:Y:S02]  /*0130*/  SHFL.IDX PT, R2, R0, RZ, 0x1f ;  /* 0x00001fff00027589 */ /* 0x000e2400000e0000 */
[----:B0-----:R-:W-:-:S13]  /*0140*/  ISETP.NE.AND P0, PT, R2, RZ, PT ;  /* 0x000000ff0200720c */ /* 0x001fda0003f05270 */
[----:B------:R-:W-:Y:S05]  /*0150*/  @P0 BRA `(.L_x_2) ;  /* 0x0000000000b40947 */ /* 0x000fea0003800000 */
[----:B------:R-:W-:Y:S01]  /*0160*/  ELECT P0, URZ, PT ;  /* 0x00000000003f782f */ /* 0x000fe20003800000 */
[----:B------:R-:W-:-:S12]  /*0170*/  BSSY B0, `(.L_x_2) ;  /* 0x000002b000007945 */ /* 0x000fd80003800000 */
[----:B------:R-:W-:Y:S05]  /*0180*/  @!P0 BRA `(.L_x_3) ;  /* 0x0000000000a48947 */ /* 0x000fea0003800000 */
[----:B------:R-:W0:Y:S01]  /*0190*/  S2UR UR8, SR_CgaCtaId ;  /* 0x00000000000879c3 */ /* 0x000e220000008800 */
[----:B------:R-:W-:Y:S01]  /*01a0*/  UMOV UR4, 0x400 ;  /* 0x0000040000047882 */ /* 0x000fe20000000000 */
[----:B------:R-:W-:Y:S01]  /*01b0*/  UMOV UR5, 0x1 ;  /* 0x0000000100057882 */ /* 0x000fe20000000000 */
[----:B------:R-:W-:Y:S02]  /*01c0*/  UMOV UR6, 0x100 ;  /* 0x0000010000067882 */ /* 0x000fe40000000000 */
[----:B------:R-:W-:-:S04]  /*01d0*/  UIADD3 UR6, -UR6, 0x100000, URZ ;  /* 0x0010000006067890 */ /* 0x000fc8000fffe13f */
[----:B------:R-:W-:Y:S02]  /*01e0*/  USHF.L.U32 UR7, UR6, 0xb, URZ ;  /* 0x0000000b06077899 */ /* 0x000fe4000800063f */
[----:B------:R-:W-:Y:S02]  /*01f0*/  USHF.L.U32 UR6, UR6, 0x1, URZ ;  /* 0x0000000106067899 */ /* 0x000fe4000800063f */
[----:B0-----:R-:W-:Y:S02]  /*0200*/  ULEA UR8, UR8, UR4, 0x18 ;  /* 0x0000000408087291 */ /* 0x001fe4000f8ec03f */
[----:B------:R-:W-:-:S04]  /*0210*/  UIADD3 UR4, -UR5, 0x100000, URZ ;  /* 0x0010000005047890 */ /* 0x000fc8000fffe13f */
[----:B------:R-:W-:Y:S02]  /*0220*/  USHF.L.U32 UR5, UR4, 0xb, URZ ;  /* 0x0000000b04057899 */ /* 0x000fe4000800063f */
[----:B------:R-:W-:Y:S01]  /*0230*/  USHF.L.U32 UR4, UR4, 0x1, URZ ;  /* 0x0000000104047899 */ /* 0x000fe2000800063f */
[----:B------:R-:W0:Y:S11]  /*0240*/  FENCE.VIEW.ASYNC.S ;  /* 0x00000000000073c6 */ /* 0x000e360000000000 */
[----:B0-----:R0:W1:Y:S01]  /*0250*/  SYNCS.EXCH.64 URZ, [UR8], UR4 ;  /* 0x00000004083f75b2 */ /* 0x0010620008000100 */
[----:B------:R0:W2:Y:S01]  /*0260*/  SYNCS.EXCH.64 URZ, [UR8+0x70], UR6 ;  /* 0x00007006083f75b2 */ /* 0x0000a20008000100 */
[----:B------:R0:W3:Y:S01]  /*0270*/  SYNCS.EXCH.64 URZ, [UR8+0x8], UR4 ;  /* 0x00000804083f75b2 */ /* 0x0000e20008000100 */
[----:B------:R0:W4:Y:S01]  /*0280*/  SYNCS.EXCH.64 URZ, [UR8+0x78], UR6 ;  /* 0x00007806083f75b2 */ /* 0x0001220008000100 */
[----:B------:R0:W0:Y:S01]  /*0290*/  SYNCS.EXCH.64 URZ, [UR8+0x10], UR4 ;  /* 0x00001004083f75b2 */ /* 0x0000220008000100 */
        /* <DEDUP_REMOVED lines=23> */
[----:B-1234-:R-:W-:Y:S01]  /*0410*/  NOP ;  /* 0x0000000000007918 */ /* 0x01efe20000000000 */
.L_x_3:
[----:B0-----:R-:W-:Y:S05]  /*0420*/  BSYNC B0 ;  /* 0x0000000000007941 */ /* 0x001fea0003800000 */
.L_x_2:
[----:B------:R-:W0:Y:S01]  /*0430*/  SHFL.IDX PT, R0, R0, RZ, 0x1f ;  /* 0x00001fff00007589 */ /* 0x000e2200000e0000 */
[----:B------:R-:W1:Y:S01]  /*0440*/  LDC R2, c[0x0][0x65c] ;  /* 0x00019700ff027b82 */ /* 0x000e620000000800 */
[----:B------:R-:W-:Y:S02]  /*0450*/  ELECT P0, URZ, PT ;  /* 0x00000000003f782f */ /* 0x000fe40003800000 */
[----:B------:R-:W-:Y:S01]  /*0460*/  LOP3.LUT R7, R7, 0xfffff7ff, RZ, 0xc0, !PT ;  /* 0xfffff7ff07077812 */ /* 0x000fe200078ec0ff */
[----:B------:R-:W2:Y:S01]  /*0470*/  S2R R5, SR_CTAID.Y ;  /* 0x0000000000057919 */ /* 0x000ea20000002600 */
[----:B------:R-:W-:Y:S01]  /*0480*/  UMOV UR4, 0x20 ;  /* 0x0000002000047882 */ /* 0x000fe20000000000 */
[----:B------:R-:W-:Y:S01]  /*0490*/  NOP ;  /* 0x0000000000007918 */ /* 0x000fe20000000000 */
[----:B------:R-:W-:Y:S01]  /*04a0*/  ISETP.NE.AND P2, PT, R10, RZ, PT ;  /* 0x000000ff0a00720c */ /* 0x000fe20003f45270 */
[----:B------:R-:W3:Y:S01]  /*04b0*/  S2R R6, SR_CTAID.X ;  /* 0x0000000000067919 */ /* 0x000ee20000002500 */
[----:B------:R-:W-:Y:S01]  /*04c0*/  NOP ;  /* 0x0000000000007918 */ /* 0x000fe20000000000 */
[----:B0-----:R-:W-:-:S02]  /*04d0*/  ISETP.NE.OR P0, PT, R0, RZ, !P0 ;  /* 0x000000ff0000720c */ /* 0x001fc40004705670 */
[----:B-1----:R-:W-:-:S11]  /*04e0*/  ISETP.NE.AND P3, PT, R2, 0x1, PT ;  /* 0x000000010200780c */ /* 0x002fd60003f65270 */
[----:B------:R-:W-:Y:S01]  /*04f0*/  VOTEU.ALL UP0, P0 ;  /* 0x00000000003f7886 */ /* 0x000fe20000000000 */
[----:B------:R-:W-:Y:S01]  /*0500*/  VOTEU.ALL UP1, P0 ;  /* 0x00000000003f7886 */ /* 0x000fe20000020000 */
[----:B------:R-:W-:Y:S01]  /*0510*/  @P3 LOP3.LUT R7, R7, 0x800, RZ, 0xfc, !PT ;  /* 0x0000080007073812 */ /* 0x000fe200078efcff */
[----:B------:R-:W3:Y:S01]  /*0520*/  @P3 LDC R17, c[0x0][0x10] ;  /* 0x00000400ff113b82 */ /* 0x000ee20000000800 */
[----:B------:R-:W-:Y:S01]  /*0530*/  SHF.R.S32.HI R7, RZ, 0x1f, R4 ;  /* 0x0000001fff077819 */ /* 0x000fe20000011404 */
[----:B------:R-:W-:Y:S01]  /*0540*/  @!UP0 UMOV UR6, 0x400 ;  /* 0x0000040000068882 */ /* 0x000fe20000000000 */
[----:B------:R-:W-:-:S04]  /*0550*/  @!UP0 UIADD3 UR4, -UR4, 0x100000, URZ ;  /* 0x0010000004048890 */ /* 0x000fc8000fffe13f */
[----:B------:R-:W-:Y:S02]  /*0560*/  @!UP0 USHF.L.U32 UR5, UR4, 0xb, URZ ;  /* 0x0000000b04058899 */ /* 0x000fe4000800063f */
[----:B------:R-:W-:Y:S01]  /*0570*/  @!UP0 USHF.L.U32 UR4, UR4, 0x1, URZ ;  /* 0x0000000104048899 */ /* 0x000fe2000800063f */
[----:B--2---:R-:W-:Y:S01]  /*0580*/  @P3 IMAD.MOV.U32 R8, RZ, RZ, R5 ;  /* 0x000000ffff083224 */ /* 0x004fe200078e0005 */
[----:B------:R-:W-:Y:S01]  /*0590*/  LEA.HI R7, R7, R4, RZ, 0x2 ;  /* 0x0000000407077211 */ /* 0x000fe200078f10ff */
[----:B------:R-:W-:Y:S01]  /*05a0*/  @P3 IMAD.MOV.U32 R9, RZ, RZ, RZ ;  /* 0x000000ffff093224 */ /* 0x000fe200078e00ff */
[----:B------:R-:W0:Y:S02]  /*05b0*/  @!UP0 S2UR UR7, SR_CgaCtaId ;  /* 0x00000000000789c3 */ /* 0x000e240000008800 */
[----:B------:R-:W-:-:S05]  /*05c0*/  LOP3.LUT R7, R7, 0xfffffffc, RZ, 0xc0, !PT ;  /* 0xfffffffc07077812 */ /* 0x000fca00078ec0ff */
[----:B------:R-:W-:Y:S01]  /*05d0*/  IMAD.IADD R0, R4, 0x1, -R7 ;  /* 0x0000000104007824 */ /* 0x000fe200078e0a07 */
[----:B------:R-:W-:Y:S01]  /*05e0*/  LOP3.LUT R4, R3, 0x7f, RZ, 0xc0, !PT ;  /* 0x0000007f03047812 */ /* 0x000fe200078ec0ff */
[----:B------:R-:W1:Y:S01]  /*05f0*/  @!P3 LDC R11, c[0x0][0xc] ;  /* 0x00000300ff0bbb82 */ /* 0x000e620000000800 */
[----:B------:R-:W-:Y:S02]  /*0600*/  IMAD.MOV.U32 R7, RZ, RZ, RZ ;  /* 0x000000ffff077224 */ /* 0x000fe400078e00ff */
[----:B------:R-:W-:Y:S01]  /*0610*/  ISETP.NE.AND P1, PT, R0, 0x3, PT ;  /* 0x000000030000780c */ /* 0x000fe20003f25270 */
[----:B---3--:R-:W-:Y:S01]  /*0620*/  @P3 IMAD.WIDE.U32 R16, R6, R17, R8 ;  /* 0x0000001106103225 */ /* 0x008fe200078e0008 */
[----:B0-----:R-:W-:Y:S01]  /*0630*/  @!UP0 ULEA UR8, UR7, UR6, 0x18 ;  /* 0x0000000607088291 */ /* 0x001fe2000f8ec03f */
[----:B------:R-:W-:Y:S02]  /*0640*/  VOTEU.ALL UP0, P0 ;  /* 0x00000000003f7886 */ /* 0x000fe40000000000 */
[----:B------:R-:W-:Y:S01]  /*0650*/  ULDC UR6, c[0x0][0xc] ;  /* 0x0000030000067ab9 */ /* 0x000fe20000000800 */
[----:B------:R-:W-:Y:S01]  /*0660*/  ISETP.EQ.OR P0, PT, R0, RZ, !P1 ;  /* 0x000000ff0000720c */ /* 0x000fe20004f02670 */
[----:B------:R-:W-:-:S03]  /*0670*/  ULDC UR7, c[0x0][0x10] ;  /* 0x0000040000077ab9 */ /* 0x000fc60000000800 */
[C---:B------:R-:W-:Y:S01]  /*0680*/  ISETP.EQ.AND P0, PT, R10.reuse, RZ, P0 ;  /* 0x000000ff0a00720c */ /* 0x040fe20000702270 */
[----:B------:R-:W-:Y:S02]  /*0690*/  VIADD R10, R10, 0xffffffff ;  /* 0xffffffff0a0a7836 */ /* 0x000fe40000000000 */
[----:B-1----:R-:W-:Y:S01]  /*06a0*/  @!P3 IMAD.WIDE.U32 R8, R11, R5, R6 ;  /* 0x000000050b08b225 */ /* 0x002fe200078e0006 */
[----:B------:R-:W0:Y:S02]  /*06b0*/  FENCE.VIEW.ASYNC.S ;  /* 0x00000000000073c6 */ /* 0x000e240000000000 */
[----:B0-----:R-:W0:Y:S01]  /*06c0*/  @!UP0 SYNCS.EXCH.64 URZ, [UR8+0xf0], UR4 ;  /* 0x0000f004083f85b2 */ /* 0x001e220008000100 */
[----:B------:R-:W-:Y:S01]  /*06d0*/  SEL R18, RZ, 0x1, !P0 ;  /* 0x00000001ff127807 */ /* 0x000fe20004000000 */
[----:B------:R-:W-:Y:S01]  /*06e0*/  @P3 IMAD.MOV.U32 R11, RZ, RZ, RZ ;  /* 0x000000ffff0b3224 */ /* 0x000fe200078e00ff */
[----:B------:R-:W-:Y:S01]  /*06f0*/  ISETP.GE.U32.AND P1, PT, R10, 0x2, PT ;  /* 0x000000020a00780c */ /* 0x000fe20003f26070 */
[----:B------:R-:W-:-:S02]  /*0700*/  @!P3 IMAD.MOV.U32 R16, RZ, RZ, R8 ;  /* 0x000000ffff10b224 */ /* 0x000fc400078e0008 */
[----:B------:R-:W-:Y:S01]  /*0710*/  @P3 IMAD.IADD R17, R17, 0x1, R11 ;  /* 0x0000000111113824 */ /* 0x000fe200078e020b */
[----:B------:R-:W-:Y:S01]  /*0720*/  SEL R18, R18, 0x2, P1 ;  /* 0x0000000212127807 */ /* 0x000fe20000800000 */
[----:B------:R-:W-:Y:S01]  /*0730*/  @!P3 IMAD.MOV.U32 R17, RZ, RZ, R9 ;  /* 0x000000ffff11b224 */ /* 0x000fe200078e0009 */
[----:B------:R1:W0:Y:S01]  /*0740*/  @!UP1 SYNCS.EXCH.64 URZ, [UR8+0xf8], UR4 ;  /* 0x0000f804083f95b2 */ /* 0x0002220008000100 */
[----:B------:R-:W-:Y:S01]  /*0750*/  NOP ;  /* 0x0000000000007918 */ /* 0x000fe20000000000 */
[----:B-1----:R-:W-:-:S03]  /*0760*/  UIMAD.WIDE.U32 UR4, UR6, UR7, URZ ;  /* 0x00000007060472a5 */ /* 0x002fc6000f8e003f */
[----:B------:R-:W-:Y:S02]  /*0770*/  ULDC UR6, c[0x0][0x14] ;  /* 0x0000050000067ab9 */ /* 0x000fe40000000800 */
[----:B------:R-:W-:Y:S02]  /*0780*/  UIMAD.WIDE.U32 UR36, UR4, UR6, URZ ;  /* 0x00000006042472a5 */ /* 0x000fe4000f8e003f */
[----:B------:R-:W-:-:S04]  /*0790*/  UIMAD UR42, UR5, UR6, URZ ;  /* 0x00000006052a72a4 */ /* 0x000fc8000f8e023f */
[----:B------:R-:W-:Y:S01]  /*07a0*/  UIADD3 UR42, UR37, UR42, URZ ;  /* 0x0000002a252a7290 */ /* 0x000fe2000fffe03f */
[----:B0-----:R-:W-:Y:S06]  /*07b0*/  BAR.SYNC.DEFER_BLOCKING 0x0 ;  /* 0x0000000000007b1d */ /* 0x001fec0000010000 */
[----:B------:R-:W-:Y:S05]  /*07c0*/  @!P2 BRA `(.L_x_4) ;  /* 0x00000068008ca947 */ /* 0x000fea0003800000 */
[----:B------:R-:W-:-:S13]  /*07d0*/  ISETP.GT.U32.AND P0, PT, R10, 0x1, PT ;  /* 0x000000010a00780c */ /* 0x000fda0003f04070 */
[----:B------:R-:W-:Y:S05]  /*07e0*/  @P0 EXIT ;  /* 0x000000000000094d */ /* 0x000fea0003800000 */
[----:B------:R-:W-:Y:S01]  /*07f0*/  ULDC.64 UR4, c[0x0][0x650] ;  /* 0x0001940000047ab9 */ /* 0x000fe20000000a00 */
[----:B------:R-:W-:Y:S01]  /*0800*/  PRMT R0, RZ, 0x7610, R0 ;  /* 0x00007610ff007816 */ /* 0x000fe20000000000 */
[----:B------:R-:W-:Y:S01]  /*0810*/  IMAD.MOV.U32 R107, RZ, RZ, -0x1 ;  /* 0xffffffffff6b7424 */ /* 0x000fe200078e00ff */
[----:B------:R-:W-:Y:S01]  /*0820*/  ISETP.GE.U32.AND P0, PT, R16, UR4, PT ;  /* 0x0000000410007c0c */ /* 0x000fe2000bf06070 */
[----:B------:R-:W-:Y:S02]  /*0830*/  IMAD.MOV.U32 R100, RZ, RZ, -0x1 ;  /* 0xffffffffff647424 */ /* 0x000fe400078e00ff */
[----:B------:R-:W-:Y:S01]  /*0840*/  IMAD.MOV.U32 R19, RZ, RZ, -0x1 ;  /* 0xffffffffff137424 */ /* 0x000fe200078e00ff */
[----:B------:R-:W-:-:S13]  /*0850*/  ISETP.GE.U32.AND.EX P0, PT, R17, UR5, PT, P0 ;  /* 0x0000000511007c0c */ /* 0x000fda000bf06100 */
[----:B------:R-:W-:Y:S05]  /*0860*/  @P0 BRA `(.L_x_5) ;  /* 0x0000000400580947 */ /* 0x000fea0003800000 */
[----:B------:R-:W0:Y:S01]  /*0870*/  LDC.64 R20, c[0x0][0x628] ;  /* 0x00018a00ff147b82 */ /* 0x000e220000000a00 */
[----:B------:R-:W-:Y:S02]  /*0880*/  IMAD.MOV.U32 R8, RZ, RZ, R16 ;  /* 0x000000ffff087224 */ /* 0x000fe400078e0010 */
[----:B------:R-:W-:-:S05]  /*0890*/  IMAD.MOV.U32 R9, RZ, RZ, R17 ;  /* 0x000000ffff097224 */ /* 0x000fca00078e0011 */
[----:B------:R-:W1:Y:S08]  /*08a0*/  LDC R0, c[0x0][0x630] ;  /* 0x00018c00ff007b82 */ /* 0x000e700000000800 */
[----:B------:R-:W2:Y:S01]  /*08b0*/  LDC.64 R22, c[0x0][0x620] ;  /* 0x00018800ff167b82 */ /* 0x000ea20000000a00 */
[----:B0-----:R-:W-:-:S04]  /*08c0*/  ISETP.NE.U32.AND P0, PT, R20, RZ, PT ;  /* 0x000000ff1400720c */ /* 0x001fc80003f05070 */
[----:B------:R-:W-:-:S13]  /*08d0*/  ISETP.NE.AND.EX P0, PT, R21, RZ, PT, P0 ;  /* 0x000000ff1500720c */ /* 0x000fda0003f05300 */
[----:B-12---:R-:W-:Y:S05]  /*08e0*/  @!P0 BRA `(.L_x_6) ;  /* 0x0000000000288947 */ /* 0x006fea0003800000 */
[----:B------:R-:W0:Y:S02]  /*08f0*/  LDC R13, c[0x0][0x634] ;  /* 0x00018d00ff0d7b82 */ /* 0x000e240000000800 */
[----:B0-----:R-:W-:-:S05]  /*0900*/  IADD3 R13, P0, R16, R13, RZ ;  /* 0x0000000d100d7210 */ /* 0x001fca0007f1e0ff */
[----:B------:R-:W-:-:S04]  /*0910*/  IMAD.X R15, RZ, RZ, R17, P0 ;  /* 0x000000ffff0f7224 */ /* 0x000fc800000e0611 */
[----:B------:R-:W-:-:S04]  /*0920*/  IMAD.WIDE.U32 R8, R15, R20, RZ ;  /* 0x000000140f087225 */ /* 0x000fc800078e00ff */
[----:B------:R-:W-:-:S04]  /*0930*/  IMAD.WIDE.U32 R10, P0, R13, R21, R8 ;  /* 0x000000150d0a7225 */ /* 0x000fc80007800008 */
[----:B------:R-:W-:-:S04]  /*0940*/  IMAD.WIDE.U32 R8, R13, R20, RZ ;  /* 0x000000140d087225 */ /* 0x000fc800078e00ff */
[----:B------:R-:W-:Y:S01]  /*0950*/  IMAD.X R13, RZ, RZ, RZ, P0 ;  /* 0x000000ffff0d7224 */ /* 0x000fe200000e06ff */
[----:B------:R-:W-:Y:S01]  /*0960*/  IADD3 RZ, P0, R9, R10, RZ ;  /* 0x0000000a09ff7210 */ /* 0x000fe20007f1e0ff */
[----:B------:R-:W-:-:S04]  /*0970*/  IMAD.MOV.U32 R12, RZ, RZ, R11 ;  /* 0x000000ffff0c7224 */ /* 0x000fc800078e000b */
[----:B------:R-:W-:-:S08]  /*0980*/  IMAD.WIDE.U32.X R8, R15, R21, R12, P0 ;  /* 0x000000150f087225 */ /* 0x000fd000000e040c */
.L_x_6:
[-CC-:B------:R-:W-:Y:S01]  /*0990*/  SHF.R.U64 R25, R8, R0.reuse, R9.reuse ;  /* 0x0000000008197219 */ /* 0x180fe20000001209 */
[----:B------:R-:W0:Y:S01]  /*09a0*/  LDC R12, c[0x0][0x618] ;  /* 0x00018600ff0c7b82 */ /* 0x000e220000000800 */
[----:B------:R-:W-:Y:S01]  /*09b0*/  SHF.R.U32.HI R7, RZ, R0, R9 ;  /* 0x00000000ff077219 */ /* 0x000fe20000011609 */
[----:B------:R-:W-:Y:S01]  /*09c0*/  ULDC UR4, c[0x0][0x150] ;  /* 0x0000540000047ab9 */ /* 0x000fe20000000800 */
[----:B------:R-:W-:Y:S02]  /*09d0*/  IADD3 R11, P0, RZ, -R25, RZ ;  /* 0x80000019ff0b7210 */ /* 0x000fe40007f1e0ff */
[----:B------:R-:W-:-:S03]  /*09e0*/  I2FP.F32.U32 R0, R6 ;  /* 0x0000000600007245 */ /* 0x000fc60000201000 */
[----:B------:R-:W1:Y:S01]  /*09f0*/  LDC.64 R30, c[0x0][0x640] ;  /* 0x00019000ff1e7b82 */ /* 0x000e620000000a00 */
[----:B------:R-:W-:Y:S02]  /*0a00*/  IMAD.X R13, RZ, RZ, ~R7, P0 ;  /* 0x000000ffff0d7224 */ /* 0x000fe400000e0e07 */
[----:B------:R-:W-:Y:S01]  /*0a10*/  FMUL R0, R0, UR4 ;  /* 0x0000000400007c20 */ /* 0x000fe20008400000 */
[----:B------:R-:W-:Y:S01]  /*0a20*/  IMAD.WIDE.U32 R8, R11, R22, R16 ;  /* 0x000000160b087225 */ /* 0x000fe200078e0010 */
[----:B------:R-:W-:-:S03]  /*0a30*/  ULDC UR4, c[0x0][0x154] ;  /* 0x0000550000047ab9 */ /* 0x000fc60000000800 */
[----:B------:R-:W-:Y:S01]  /*0a40*/  IMAD R10, R13, R22, RZ ;  /* 0x000000160d0a7224 */ /* 0x000fe200078e02ff */
[----:B------:R-:W2:Y:S01]  /*0a50*/  LDC R7, c[0x0][0x144] ;  /* 0x00005100ff077b82 */ /* 0x000ea20000000800 */
[----:B------:R-:W3:Y:S02]  /*0a60*/  F2I.U32.TRUNC.NTZ R0, R0 ;  /* 0x0000000000007305 */ /* 0x000ee4000020f000 */
[----:B------:R-:W-:-:S04]  /*0a70*/  IMAD R11, R11, R23, R10 ;  /* 0x000000170b0b7224 */ /* 0x000fc800078e020a */
[----:B------:R-:W-:Y:S01]  /*0a80*/  IMAD.IADD R9, R9, 0x1, R11 ;  /* 0x0000000109097824 */ /* 0x000fe200078e020b */
[----:B------:R-:W4:Y:S01]  /*0a90*/  LDC R24, c[0x0][0x608] ;  /* 0x00018200ff187b82 */ /* 0x000f220000000800 */
[----:B------:R-:W-:-:S03]  /*0aa0*/  IMAD.MOV.U32 R11, RZ, RZ, -0x1 ;  /* 0xffffffffff0b7424 */ /* 0x000fc600078e00ff */
[-CC-:B0-----:R-:W-:Y:S02]  /*0ab0*/  SHF.R.U64 R22, R8, R12.reuse, R9.reuse ;  /* 0x0000000c08167219 */ /* 0x181fe40000001209 */
[----:B------:R-:W-:Y:S02]  /*0ac0*/  I2FP.F32.U32 R8, R5 ;  /* 0x0000000500087245 */ /* 0x000fe40000201000 */
[----:B------:R-:W0:Y:S01]  /*0ad0*/  LDC R28, c[0x0][0x658] ;  /* 0x00019600ff1c7b82 */ /* 0x000e220000000800 */
[----:B-1----:R-:W-:Y:S01]  /*0ae0*/  ISETP.NE.U32.AND P0, PT, R30, RZ, PT ;  /* 0x000000ff1e00720c */ /* 0x002fe20003f05070 */
[----:B---3--:R-:W-:Y:S02]  /*0af0*/  IMAD.MOV R10, RZ, RZ, -R0 ;  /* 0x000000ffff0a7224 */ /* 0x008fe400078e0a00 */
[----:B------:R-:W-:Y:S01]  /*0b00*/  FMUL R8, R8, UR4 ;  /* 0x0000000408087c20 */ /* 0x000fe20008400000 */
[----:B------:R-:W-:Y:S02]  /*0b10*/  SHF.R.U32.HI R9, RZ, R12, R9 ;  /* 0x0000000cff097219 */ /* 0x000fe40000011609 */
[----:B------:R-:W-:Y:S01]  /*0b20*/  ISETP.NE.AND.EX P0, PT, R31, RZ, PT, P0 ;  /* 0x000000ff1f00720c */ /* 0x000fe20003f05300 */
[----:B------:R1:W3:Y:S01]  /*0b30*/  F2I.U32.TRUNC.NTZ R15, R8 ;  /* 0x00000008000f7305 */ /* 0x0002e2000020f000 */
[----:B------:R-:W1:Y:S01]  /*0b40*/  LDC R20, c[0x0][0x148] ;  /* 0x00005200ff147b82 */ /* 0x000e620000000800 */
[----:B--2---:R-:W-:-:S07]  /*0b50*/  IMAD R0, R7, R10, R6 ;  /* 0x0000000a07007224 */ /* 0x004fce00078e0206 */
[----:B------:R-:W2:Y:S01]  /*0b60*/  LDC R26, c[0x0][0x600] ;  /* 0x00018000ff1a7b82 */ /* 0x000ea20000000800 */
[-CC-:B----4-:R-:W-:Y:S02]  /*0b70*/  SHF.R.U64 R32, R22, R24.reuse, R9.reuse ;  /* 0x0000001816207219 */ /* 0x190fe40000001209 */
[----:B------:R-:W-:Y:S01]  /*0b80*/  SHF.R.U32.HI R7, RZ, R24, R9 ;  /* 0x00000018ff077219 */ /* 0x000fe20000011609 */
[----:B------:R-:W-:-:S04]  /*0b90*/  IMAD.MOV.U32 R9, RZ, RZ, 0x1 ;  /* 0x00000001ff097424 */ /* 0x000fc800078e00ff */
[----:B------:R-:W4:Y:S01]  /*0ba0*/  LDC R21, c[0x0][0x648] ;  /* 0x00019200ff157b82 */ /* 0x000f220000000800 */
[-C--:B0-----:R-:W-:Y:S02]  /*0bb0*/  SHF.L.U32 R6, R11, R28.reuse, RZ ;  /* 0x0000001c0b067219 */ /* 0x081fe400000006ff */
[--C-:B------:R-:W-:Y:S02]  /*0bc0*/  SHF.R.U64 R24, R32, R28, R7.reuse ;  /* 0x0000001c20187219 */ /* 0x100fe40000001207 */
[----:B------:R-:W-:Y:S02]  /*0bd0*/  LOP3.LUT R13, RZ, R6, RZ, 0x33, !PT ;  /* 0x00000006ff0d7212 */ /* 0x000fe400078e33ff */
[-C--:B------:R-:W-:Y:S01]  /*0be0*/  SHF.R.U32.HI R7, RZ, R28.reuse, R7 ;  /* 0x0000001cff077219 */ /* 0x080fe20000011607 */
[----:B------:R-:W0:Y:S01]  /*0bf0*/  LDC R23, c[0x0][0x638] ;  /* 0x00018e00ff177b82 */ /* 0x000e220000000800 */
[----:B------:R-:W-:Y:S01]  /*0c00*/  SHF.L.U32 R12, R9, R28, RZ ;  /* 0x0000001c090c7219 */ /* 0x000fe200000006ff */
[----:B------:R-:W-:-:S06]  /*0c10*/  IMAD.MOV.U32 R6, RZ, RZ, R24 ;  /* 0x000000ffff067224 */ /* 0x000fcc00078e0018 */
[----:B------:R-:W0:Y:S01]  /*0c20*/  LDC R107, c[0x0][0x610] ;  /* 0x00018400ff6b7b82 */ /* 0x000e220000000800 */
[----:B-1-3--:R-:W-:Y:S05]  /*0c30*/  @!P0 BRA `(.L_x_7) ;  /* 0x0000000000288947 */ /* 0x00afea0003800000 */
[----:B------:R-:W1:Y:S02]  /*0c40*/  LDC R11, c[0x0][0x64c] ;  /* 0x00019300ff0b7b82 */ /* 0x000e640000000800 */
[----:B-1----:R-:W-:-:S05]  /*0c50*/  IADD3 R11, P0, R24, R11, RZ ;  /* 0x0000000b180b7210 */ /* 0x002fca0007f1e0ff */
        /* <DEDUP_REMOVED lines=8> */
.L_x_7:
[----:B----4-:R-:W-:Y:S01]  /*0ce0*/  SHF.R.U64 R6, R6, R21, R7 ;  /* 0x0000001506067219 */ /* 0x010fe20000001207 */
[----:B--2---:R-:W-:Y:S01]  /*0cf0*/  VIADD R7, R26, 0xffffffff ;  /* 0xffffffff1a077836 */ /* 0x004fe20000000000 */
[----:B------:R-:W-:Y:S01]  /*0d00*/  LOP3.LUT R13, R32, R13, RZ, 0xc0, !PT ;  /* 0x0000000d200d7212 */ /* 0x000fe200078ec0ff */
[----:B------:R-:W-:Y:S02]  /*0d10*/  IMAD.MOV R15, RZ, RZ, -R15 ;  /* 0x000000ffff0f7224 */ /* 0x000fe400078e0a0f */
[----:B------:R-:W-:Y:S02]  /*0d20*/  IMAD.MOV R8, RZ, RZ, -R6 ;  /* 0x000000ffff087224 */ /* 0x000fe400078e0a06 */
[----:B------:R-:W-:Y:S01]  /*0d30*/  IMAD R13, R12, R6, R13 ;  /* 0x000000060c0d7224 */ /* 0x000fe200078e020d */
[----:B------:R-:W-:Y:S01]  /*0d40*/  LOP3.LUT R6, R22, R7, RZ, 0xc0, !PT ;  /* 0x0000000716067212 */ /* 0x000fe200078ec0ff */
[----:B------:R-:W-:Y:S02]  /*0d50*/  @P3 IMAD R0, R20, R15, R5 ;  /* 0x0000000f14003224 */ /* 0x000fe400078e0205 */
[----:B0-----:R-:W-:-:S02]  /*0d60*/  IMAD R5, R8, R23, R24 ;  /* 0x0000001708057224 */ /* 0x001fc400078e0218 */
[----:B------:R-:W-:Y:S02]  /*0d70*/  IMAD R107, R13, R107, R0 ;  /* 0x0000006b0d6b7224 */ /* 0x000fe400078e0200 */
[----:B------:R-:W-:Y:S02]  /*0d80*/  IMAD R6, R5, R26, R6 ;  /* 0x0000001a05067224 */ /* 0x000fe400078e0206 */
[----:B------:R-:W-:Y:S02]  /*0d90*/  IMAD.MOV.U32 R0, RZ, RZ, 0x1 ;  /* 0x00000001ff007424 */ /* 0x000fe400078e00ff */
[----:B------:R-:W-:Y:S01]  /*0da0*/  IMAD.MOV.U32 R19, RZ, RZ, R25 ;  /* 0x000000ffff137224 */ /* 0x000fe200078e0019 */
[----:B------:R-:W-:Y:S02]  /*0db0*/  SEL R100, R6, R107, !P3 ;  /* 0x0000006b06647207 */ /* 0x000fe40005800000 */
[----:B------:R-:W-:-:S07]  /*0dc0*/  SEL R107, R107, R6, !P3 ;  /* 0x000000066b6b7207 */ /* 0x000fce0005800000 */
.L_x_5:
[----:B------:R-:W-:-:S08]  /*0dd0*/  NOP ;  /* 0x0000000000007918 */ /* 0x000fd00000000000 */
[----:B------:R-:W0:Y:S02]  /*0de0*/  USETMAXREG.TRY_ALLOC.CTAPOOL UP0, 0xe8 ;  /* 0x000000e8000079c8 */ /* 0x000e240008000600 */
[----:B0-----:R-:W-:-:S13]  /*0df0*/  PLOP3.LUT P0, PT, PT, PT, UP0, 0x80, 0x0 ;  /* 0x000000000000781c */ /* 0x001fda0003f0f008 */
[----:B------:R-:W-:Y:S05]  /*0e00*/  @!P0 BRA `(.L_x_5) ;  /* 0xfffffffc00f08947 */ /* 0x000fea000383ffff */
[----:B------:R-:W-:Y:S01]  /*0e10*/  ULDC.64 UR4, c[0x0][0x598] ;  /* 0x0001660000047ab9 */ /* 0x000fe20000000a00 */
[----:B------:R-:W-:Y:S01]  /*0e20*/  ULDC.64 UR38, c[0x0][0x208] ;  /* 0x0000820000267ab9 */ /* 0x000fe20000000a00 */
[----:B------:R-:W-:-:S04]  /*0e30*/  ISETP.NE.U32.AND P0, PT, RZ, UR4, PT ;  /* 0x00000004ff007c0c */ /* 0x000fc8000bf05070 */
[----:B------:R-:W-:-:S13]  /*0e40*/  ISETP.NE.AND.EX P0, PT, RZ, UR5, PT, P0 ;  /* 0x00000005ff007c0c */ /* 0x000fda000bf05300 */
[----:B------:R-:W-:Y:S05]  /*0e50*/  @!P0 BRA `(.L_x_8) ;  /* 0x00000000001c8947 */ /* 0x000fea0003800000 */
[----:B------:R-:W0:Y:S02]  /*0e60*/  LDC.64 R6, c[0x0][0x598] ;  /* 0x00016600ff067b82 */ /* 0x000e240000000a00 */
[----:B0-----:R-:W2:Y:S02]  /*0e70*/  LDG.E.64 R6, desc[UR38][R6.64] ;  /* 0x0000002606067981 */ /* 0x001ea4000c1e1b00 */
[----:B--2---:R-:W-:-:S04]  /*0e80*/  ISETP.NE.U32.AND P0, PT, R6, RZ, PT ;  /* 0x000000ff0600720c */ /* 0x004fc80003f05070 */
[----:B------:R-:W-:-:S13]  /*0e90*/  ISETP.NE.AND.EX P0, PT, R7, RZ, PT, P0 ;  /* 0x000000ff0700720c */ /* 0x000fda0003f05300 */
[----:B------:R-:W-:Y:S05]  /*0ea0*/  @!P0 BRA `(.L_x_8) ;  /* 0x0000000000088947 */ /* 0x000fea0003800000 */
[----:B------:R0:W5:Y:S01]  /*0eb0*/  LD.E R88, desc[UR38][R6.64] ;  /* 0x0000002606587980 */ /* 0x000162000c101900 */
[----:B------:R-:W-:Y:S05]  /*0ec0*/  BRA `(.L_x_9) ;  /* 0x0000000000247947 */ /* 0x000fea0003800000 */
.L_x_8:
[----:B------:R-:W-:Y:S02]  /*0ed0*/  ULDC.64 UR4, c[0x0][0x588] ;  /* 0x0001620000047ab9 */ /* 0x000fe40000000a00 */
[----:B------:R-:W-:-:S04]  /*0ee0*/  ISETP.NE.U32.AND P0, PT, RZ, UR4, PT ;  /* 0x00000004ff007c0c */ /* 0x000fc8000bf05070 */
[----:B------:R-:W-:-:S13]  /*0ef0*/  ISETP.NE.AND.EX P0, PT, RZ, UR5, PT, P0 ;  /* 0x00000005ff007c0c */ /* 0x000fda000bf05300 */
[----:B------:R-:W-:Y:S05]  /*0f00*/  @!P0 BRA `(.L_x_10) ;  /* 0x00000000000c8947 */ /* 0x000fea0003800000 */
[----:B------:R-:W0:Y:S02]  /*0f10*/  LDC.64 R88, c[0x0][0x588] ;  /* 0x00016200ff587b82 */ /* 0x000e240000000a00 */
[----:B0-----:R1:W5:Y:S01]  /*0f20*/  LDG.E R88, desc[UR38][R88.64] ;  /* 0x0000002658587981 */ /* 0x001362000c1e1900 */
[----:B------:R-:W-:Y:S05]  /*0f30*/  BRA `(.L_x_9) ;  /* 0x0000000000087947 */ /* 0x000fea0003800000 */
.L_x_10:
[----:B------:R-:W-:Y:S02]  /*0f40*/  ULDC UR4, c[0x0][0x580] ;  /* 0x0001600000047ab9 */ /* 0x000fe40000000800 */
[----:B------:R-:W-:-:S07]  /*0f50*/  IMAD.U32 R88, RZ, RZ, UR4 ;  /* 0x00000004ff587e24 */ /* 0x000fce000f8e00ff */
.L_x_9:
[----:B------:R-:W-:Y:S02]  /*0f60*/  ULDC.64 UR4, c[0x0][0x5a0] ;  /* 0x0001680000047ab9 */ /* 0x000fe40000000a00 */
[----:B------:R-:W-:-:S04]  /*0f70*/  ISETP.NE.U32.AND P0, PT, RZ, UR4, PT ;  /* 0x00000004ff007c0c */ /* 0x000fc8000bf05070 */
[----:B------:R-:W-:-:S13]  /*0f80*/  ISETP.NE.AND.EX P0, PT, RZ, UR5, PT, P0 ;  /* 0x00000005ff007c0c */ /* 0x000fda000bf05300 */
[----:B------:R-:W-:Y:S05]  /*0f90*/  @!P0 BRA `(.L_x_11) ;  /* 0x00000000001c8947 */ /* 0x000fea0003800000 */
[----:B0-----:R-:W0:Y:S02]  /*0fa0*/  LDC.64 R6, c[0x0][0x5a0] ;  /* 0x00016800ff067b82 */ /* 0x001e240000000a00 */
[----:B0-----:R-:W2:Y:S02]  /*0fb0*/  LDG.E.64 R6, desc[UR38][R6.64] ;  /* 0x0000002606067981 */ /* 0x001ea4000c1e1b00 */
[----:B--2---:R-:W-:-:S04]  /*0fc0*/  ISETP.NE.U32.AND P0, PT, R6, RZ, PT ;  /* 0x000000ff0600720c */ /* 0x004fc80003f05070 */
[----:B------:R-:W-:-:S13]  /*0fd0*/  ISETP.NE.AND.EX P0, PT, R7, RZ, PT, P0 ;  /* 0x000000ff0700720c */ /* 0x000fda0003f05300 */
[----:B------:R-:W-:Y:S05]  /*0fe0*/  @!P0 BRA `(.L_x_11) ;  /* 0x0000000000088947 */ /* 0x000fea0003800000 */
[----:B-1----:R0:W5:Y:S01]  /*0ff0*/  LD.E R89, desc[UR38][R6.64] ;  /* 0x0000002606597980 */ /* 0x002162000c101900 */
[----:B------:R-:W-:Y:S05]  /*1000*/  BRA `(.L_x_12) ;  /* 0x0000000000247947 */ /* 0x000fea0003800000 */
.L_x_11:
[----:B------:R-:W-:Y:S02]  /*1010*/  ULDC.64 UR4, c[0x0][0x590] ;  /* 0x0001640000047ab9 */ /* 0x000fe40000000a00 */
[----:B------:R-:W-:-:S04]  /*1020*/  ISETP.NE.U32.AND P0, PT, RZ, UR4, PT ;  /* 0x00000004ff007c0c */ /* 0x000fc8000bf05070 */
[----:B------:R-:W-:-:S13]  /*1030*/  ISETP.NE.AND.EX P0, PT, RZ, UR5, PT, P0 ;  /* 0x00000005ff007c0c */ /* 0x000fda000bf05300 */
[----:B------:R-:W-:Y:S05]  /*1040*/  @!P0 BRA `(.L_x_13) ;  /* 0x00000000000c8947 */ /* 0x000fea0003800000 */
[----:B0-----:R-:W1:Y:S02]  /*1050*/  LDC.64 R6, c[0x0][0x590] ;  /* 0x00016400ff067b82 */ /* 0x001e640000000a00 */
[----:B-1----:R1:W5:Y:S01]  /*1060*/  LDG.E R89, desc[UR38][R6.64] ;  /* 0x0000002606597981 */ /* 0x002362000c1e1900 */
[----:B------:R-:W-:Y:S05]  /*1070*/  BRA `(.L_x_12) ;  /* 0x0000000000087947 */ /* 0x000fea0003800000 */
.L_x_13:
[----:B------:R-:W-:Y:S02]  /*1080*/  ULDC UR4, c[0x0][0x584] ;  /* 0x0001610000047ab9 */ /* 0x000fe40000000800 */
[----:B-1----:R-:W-:-:S07]  /*1090*/  IMAD.U32 R89, RZ, RZ, UR4 ;  /* 0x00000004ff597e24 */ /* 0x002fce000f8e00ff */
.L_x_12:
[----:B------:R-:W-:-:S13]  /*10a0*/  LOP3.LUT P0, RZ, R0, 0xff, RZ, 0xc0, !PT ;  /* 0x000000ff00ff7812 */ /* 0x000fda000780c0ff */
[----:B------:R-:W-:Y:S05]  /*10b0*/  @!P0 EXIT ;  /* 0x000000000000894d */ /* 0x000fea0003800000 */
[----:B------:R-:W2:Y:S01]  /*10c0*/  LDC R91, c[0x0][0x658] ;  /* 0x00019600ff5b7b82 */ /* 0x000ea20000000800 */
[----:B------:R-:W-:Y:S01]  /*10d0*/  ULDC.64 UR6, c[0x0][0x288] ;  /* 0x0000a20000067ab9 */ /* 0x000fe20000000a00 */
[----:B------:R-:W-:Y:S01]  /*10e0*/  LOP3.LUT R14, R14, 0x1, RZ, 0xc0, !PT ;  /* 0x000000010e0e7812 */ /* 0x000fe200078ec0ff */
[----:B------:R-:W-:Y:S01]  /*10f0*/  UIADD3 UR4, UR7, 0x1f, URZ ;  /* 0x0000001f07047890 */ /* 0x000fe2000fffe03f */
[----:B------:R-:W-:Y:S01]  /*1100*/  SHF.R.U32.HI R0, RZ, 0x2, R3 ;  /* 0x00000002ff007819 */ /* 0x000fe20000011603 */
[----:B------:R-:W-:Y:S01]  /*1110*/  IMAD.U32 R5, RZ, RZ, UR6 ;  /* 0x00000006ff057e24 */ /* 0x000fe2000f8e00ff */
[----:B------:R-:W-:Y:S01]  /*1120*/  SHF.R.U32.HI R4, RZ, 0x1, R4 ;  /* 0x00000001ff047819 */ /* 0x000fe20000011604 */
[----:B------:R-:W-:Y:S01]  /*1130*/  USHF.R.S32.HI UR5, URZ, 0x1f, UR4 ;  /* 0x0000001f3f057899 */ /* 0x000fe20008011404 */
[----:B------:R-:W3:Y:S01]  /*1140*/  LDC.64 R94, c[0x0][0x5c8] ;  /* 0x00017200ff5e7b82 */ /* 0x000ee20000000a00 */
[----:B------:R-:W-:Y:S01]  /*1150*/  LOP3.LUT R90, R3, 0x3, RZ, 0xc0, !PT ;  /* 0x00000003035a7812 */ /* 0x000fe200078ec0ff */
[----:B01----:R-:W-:Y:S01]  /*1160*/  IMAD.SHL.U32 R7, R14, 0x40, RZ ;  /* 0x000000400e077824 */ /* 0x003fe200078e00ff */
[----:B------:R-:W-:Y:S01]  /*1170*/  LOP3.LUT R0, R0, 0x7, RZ, 0xc0, !PT ;  /* 0x0000000700007812 */ /* 0x000fe200078ec0ff */
[----:B------:R-:W-:Y:S01]  /*1180*/  ULEA.HI UR5, UR5, UR4, URZ, 0x5 ;  /* 0x0000000405057291 */ /* 0x000fe2000f8f283f */
[----:B------:R-:W-:Y:S01]  /*1190*/  LOP3.LUT R23, R4, 0x30, RZ, 0xc0, !PT ;  /* 0x0000003004177812 */ /* 0x000fe200078ec0ff */
[----:B------:R-:W-:Y:S01]  /*11a0*/  IMAD R90, R90, -0x2, R5 ;  /* 0xfffffffe5a5a7824 */ /* 0x000fe200078e0205 */
[--C-:B------:R-:W-:Y:S01]  /*11b0*/  LOP3.LUT R22, R7, 0x40, R0.reuse, 0xe2, !PT ;  /* 0x0000004007167812 */ /* 0x100fe200078ee200 */
[----:B------:R-:W-:Y:S01]  /*11c0*/  USHF.R.S32.HI UR43, URZ, 0x5, UR5 ;  /* 0x000000053f2b7899 */ /* 0x000fe20008011405 */
[----:B------:R-:W-:Y:S01]  /*11d0*/  IADD3 R5, RZ, -R23, -R0 ;  /* 0x80000017ff057210 */ /* 0x000fe20007ffe800 */
[----:B------:R-:W-:Y:S01]  /*11e0*/  IMAD.MOV.U32 R0, RZ, RZ, -0x1 ;  /* 0xffffffffff007424 */ /* 0x000fe200078e00ff */
[C---:B------:R-:W-:Y:S01]  /*11f0*/  LOP3.LUT R97, R3.reuse, 0x80, RZ, 0xc0, !PT ;  /* 0x0000008003617812 */ /* 0x040fe200078ec0ff */
[----:B------:R-:W-:Y:S01]  /*1200*/  IMAD.MOV.U32 R4, RZ, RZ, 0x1 ;  /* 0x00000001ff047424 */ /* 0x000fe200078e00ff */
[----:B------:R-:W-:Y:S01]  /*1210*/  UISETP.LT.AND UP0, UPT, UR43, 0x1, UPT ;  /* 0x000000012b00788c */ /* 0x000fe2000bf01270 */
[----:B------:R-:W-:Y:S01]  /*1220*/  IMAD R5, R14, -0x40, R5 ;  /* 0xffffffc00e057824 */ /* 0x000fe200078e0205 */
[----:B------:R-:W-:Y:S01]  /*1230*/  ULDC UR4, c[0x0][0x284] ;  /* 0x0000a10000047ab9 */ /* 0x000fe20000000800 */
[----:B--2---:R-:W-:Y:S01]  /*1240*/  SHF.L.U32 R0, R0, R91, RZ ;  /* 0x0000005b00007219 */ /* 0x004fe200000006ff */
[----:B------:R-:W-:Y:S01]  /*1250*/  USEL UR44, UR43, 0x1, UP0 ;  /* 0x000000012b2c7887 */ /* 0x000fe20008000000 */
[----:B------:R-:W-:Y:S01]  /*1260*/  LOP3.LUT R22, R22, R23, RZ, 0xfc, !PT ;  /* 0x0000001716167212 */ /* 0x000fe200078efcff */
[----:B------:R-:W-:Y:S01]  /*1270*/  IMAD.SHL.U32 R96, R3, 0x2, RZ ;  /* 0x0000000203607824 */ /* 0x000fe200078e00ff */
[----:B------:R-:W-:Y:S01]  /*1280*/  SHF.L.U32 R91, R4, R91, RZ ;  /* 0x0000005b045b7219 */ /* 0x000fe200000006ff */
[----:B------:R-:W-:Y:S01]  /*1290*/  VIADD R99, R5, UR4 ;  /* 0x0000000405637c36 */ /* 0x000fe20008000000 */
[----:B------:R-:W-:Y:S01]  /*12a0*/  LOP3.LUT R112, R18, 0x1, RZ, 0xfc, !PT ;  /* 0x0000000112707812 */ /* 0x000fe200078efcff */
[----:B------:R-:W-:Y:S01]  /*12b0*/  IMAD.MOV.U32 R23, RZ, RZ, RZ ;  /* 0x000000ffff177224 */ /* 0x000fe200078e00ff */
[C-C-:B---3--:R-:W-:Y:S01]  /*12c0*/  SHF.L.U64.HI R92, R94.reuse, 0x7, R95.reuse ;  /* 0x000000075e5c7819 */ /* 0x148fe2000001025f */
[----:B------:R-:W-:Y:S01]  /*12d0*/  UIADD3 UR44, UR43, -UR44, URZ ;  /* 0x8000002c2b2c7290 */ /* 0x000fe2000fffe03f */
[C---:B------:R-:W-:Y:S01]  /*12e0*/  SHF.L.U64.HI R93, R94.reuse, 0x3, R95 ;  /* 0x000000035e5d7819 */ /* 0x040fe2000001025f */
[C---:B------:R-:W-:Y:S01]  /*12f0*/  IMAD.SHL.U32 R95, R94.reuse, 0x80, RZ ;  /* 0x000000805e5f7824 */ /* 0x040fe200078e00ff */
[----:B------:R-:W-:Y:S01]  /*1300*/  SHF.R.U32.HI R97, RZ, 0x7, R97 ;  /* 0x00000007ff617819 */ /* 0x000fe20000011661 */
[----:B------:R-:W-:Y:S01]  /*1310*/  IMAD.SHL.U32 R94, R94, 0x8, RZ ;  /* 0x000000085e5e7824 */ /* 0x000fe200078e00ff */
[----:B------:R-:W-:Y:S01]  /*1320*/  LOP3.LUT R98, RZ, R0, RZ, 0x33, !PT ;  /* 0x00000000ff627212 */ /* 0x000fe200078e33ff */
[----:B------:R-:W-:Y:S01]  /*1330*/  UMOV UR40, URZ ;  /* 0x0000003f00287c82 */ /* 0x000fe20008000000 */
[----:B------:R-:W-:-:S05]  /*1340*/  UMOV UR41, URZ ;  /* 0x0000003f00297c82 */ /* 0x000fca0008000000 */
.L_x_157:
[----:B0-----:R-:W0:Y:S01]  /*1350*/  SHFL.IDX PT, R0, R97, RZ, 0x1f ;  /* 0x00001fff61007589 */ /* 0x001e2200000e0000 */
[----:B-1----:R-:W1:Y:S01]  /*1360*/  S2UR UR7, SR_CgaCtaId ;  /* 0x00000000000779c3 */ /* 0x002e620000008800 */
[----:B------:R-:W-:Y:S01]  /*1370*/  UMOV UR6, 0x400 ;  /* 0x0000040000067882 */ /* 0x000fe20000000000 */
[----:B0-----:R-:W-:Y:S01]  /*1380*/  R2UR UR4, R0 ;  /* 0x00000000000472ca */ /* 0x001fe200000e0000 */
[----:B-1----:R-:W-:-:S12]  /*1390*/  ULEA UR46, UR7, UR6, 0x18 ;  /* 0x00000006072e7291 */ /* 0x002fd8000f8ec03f */
[----:B------:R-:W-:-:S04]  /*13a0*/  ULEA.HI UR5, UR4, UR4, URZ, 0x1 ;  /* 0x0000000404057291 */ /* 0x000fc8000f8f083f */
[----:B------:R-:W-:-:S04]  /*13b0*/  ULOP3.LUT UR5, UR5, 0xffffe, URZ, 0xc0, !UPT ;  /* 0x000ffffe05057892 */ /* 0x000fc8000f8ec03f */
[----:B------:R-:W-:-:S03]  /*13c0*/  UIADD3 UR5, UR4, -UR5, URZ ;  /* 0x8000000504057290 */ /* 0x000fc6000fffe03f */
[----:B------:R-:W-:Y:S01]  /*13d0*/  ULDC UR4, c[0x0][0x28c] ;  /* 0x0000a30000047ab9 */ /* 0x000fe20000000800 */
[----:B------:R-:W-:Y:S01]  /*13e0*/  ULEA UR5, UR5, UR46, 0xc ;  /* 0x0000002e05057291 */ /* 0x000fe2000f8e603f */
[----:B------:R-:W-:-:S03]  /*13f0*/  ISETP.LT.AND P0, PT, RZ, UR4, PT ;  /* 0x00000004ff007c0c */ /* 0x000fc6000bf01270 */
[----:B------:R-:W-:-:S04]  /*1400*/  UIADD3 UR5, UR5, 0x200, URZ ;  /* 0x0000020005057890 */ /* 0x000fc8000fffe03f */
[----:B------:R-:W-:-:S04]  /*1410*/  USHF.R.U32.HI UR5, URZ, 0x4, UR5 ;  /* 0x000000043f057899 */ /* 0x000fc80008011605 */
[----:B------:R-:W-:-:S04]  /*1420*/  ULOP3.LUT UR5, UR5, 0x3fff, URZ, 0xc0, !UPT ;  /* 0x00003fff05057892 */ /* 0x000fc8000f8ec03f */
[----:B------:R-:W-:Y:S01]  /*1430*/  ULOP3.LUT UR45, UR5, 0x10000, URZ, 0xfc, !UPT ;  /* 0x00010000052d7892 */ /* 0x000fe2000f8efc3f */
[----:B--2345:R-:W-:Y:S11]  /*1440*/  @P0 BRA `(.L_x_14) ;  /* 0x0000000000400947 */ /* 0x03cff60003800000 */
[----:B------:R-:W-:Y:S01]  /*1450*/  MOV R0, 0x0 ;  /* 0x0000000000007802 */ /* 0x000fe20000000f00 */
[----:B------:R-:W-:Y:S01]  /*1460*/  ULDC.64 UR4, c[0x4][0x68] ;  /* 0x01001a0000047ab9 */ /* 0x000fe20000000a00 */
[----:B------:R-:W-:Y:S01]  /*1470*/  ULDC.64 UR6, c[0x4][0x8] ;  /* 0x0100020000067ab9 */ /* 0x000fe20000000a00 */
[----:B------:R-:W-:Y:S01]  /*1480*/  IMAD.U32 R4, RZ, RZ, UR4 ;  /* 0x00000004ff047e24 */ /* 0x000fe2000f8e00ff */
[----:B------:R0:W1:Y:S01]  /*1490*/  LDC.64 R14, c[0x4][R0] ;  /* 0x01000000000e7b82 */ /* 0x0000620000000a00 */
[----:B------:R-:W-:Y:S01]  /*14a0*/  IMAD.U32 R5, RZ, RZ, UR5 ;  /* 0x00000005ff057e24 */ /* 0x000fe2000f8e00ff */
[----:B------:R-:W-:Y:S01]  /*14b0*/  ULDC.64 UR4, c[0x4][0x70] ;  /* 0x01001c0000047ab9 */ /* 0x000fe20000000a00 */
[----:B------:R-:W-:Y:S02]  /*14c0*/  IMAD.U32 R10, RZ, RZ, UR6 ;  /* 0x00000006ff0a7e24 */ /* 0x000fe4000f8e00ff */
[----:B------:R-:W-:Y:S02]  /*14d0*/  IMAD.U32 R6, RZ, RZ, UR4 ;  /* 0x00000004ff067e24 */ /* 0x000fe4000f8e00ff */
[----:B------:R-:W-:-:S02]  /*14e0*/  IMAD.U32 R7, RZ, RZ, UR5 ;  /* 0x00000005ff077e24 */ /* 0x000fc4000f8e00ff */
[----:B------:R-:W-:Y:S02]  /*14f0*/  IMAD.U32 R11, RZ, RZ, UR7 ;  /* 0x00000007ff0b7e24 */ /* 0x000fe4000f8e00ff */
[----:B------:R-:W-:Y:S02]  /*1500*/  IMAD.MOV.U32 R8, RZ, RZ, 0x1e1 ;  /* 0x000001e1ff087424 */ /* 0x000fe400078e00ff */
[----:B------:R-:W-:Y:S02]  /*1510*/  IMAD.MOV.U32 R12, RZ, RZ, 0x1 ;  /* 0x00000001ff0c7424 */ /* 0x000fe400078e00ff */
[----:B0-----:R-:W-:-:S07]  /*1520*/  IMAD.MOV.U32 R13, RZ, RZ, RZ ;  /* 0x000000ffff0d7224 */ /* 0x001fce00078e00ff */
[----:B------:R-:W-:-:S07]  /*1530*/  LEPC R20, `(.L_x_14) ;  /* 0x000000001014794e */ /* 0x000fce0000000000 */
[----:B-1---5:R-:W-:Y:S05]  /*1540*/  CALL.ABS.NOINC R14 ;  /* 0x000000000e007343 */ /* 0x022fea0003c00000 */
.L_x_14:
[----:B------:R-:W-:-:S13]  /*1550*/  ISETP.NE.AND P0, PT, R112, 0x3, PT ;  /* 0x000000037000780c */ /* 0x000fda0003f05270 */
[----:B------:R-:W-:Y:S05]  /*1560*/  @!P0 BRA `(.L_x_15) ;  /* 0x0000000000048947 */ /* 0x000fea0003800000 */
[----:B------:R-:W-:Y:S01]  /*1570*/  BPT.TRAP 0x1 ;  /* 0x000000040000795c */ /* 0x000fe20000300000 */
.L_x_15:
[----:B------:R-:W-:Y:S02]  /*1580*/  IMAD.U32 R3, RZ, RZ, UR41 ;  /* 0x00000029ff037e24 */ /* 0x000fe4000f8e00ff */
[----:B------:R-:W-:-:S03]  /*1590*/  IMAD.U32 R0, RZ, RZ, UR40 ;  /* 0x00000028ff007e24 */ /* 0x000fc6000f8e00ff */
[----:B------:R-:W-:Y:S02]  /*15a0*/  LEA R3, R3, UR46, 0x3 ;  /* 0x0000002e03037c11 */ /* 0x000fe4000f8e18ff */
[----:B------:R-:W-:-:S04]  /*15b0*/  SHF.L.U32 R0, R0, 0x1f, RZ ;  /* 0x0000001f00007819 */ /* 0x000fc800000006ff */
[----:B------:R0:W1:Y:S01]  /*15c0*/  SYNCS.PHASECHK.TRANS64.TRYWAIT P1, [R3+URZ], R0 ;  /* 0x00000000030075a7 */ /* 0x000062000802017f */
[----:B------:R-:W-:Y:S05]  /*15d0*/  @!P0 BRA `(.L_x_16) ;  /* 0x0000000000048947 */ /* 0x000fea0003800000 */
[----:B------:R-:W-:Y:S01]  /*15e0*/  BPT.TRAP 0x1 ;  /* 0x000000040000795c */ /* 0x000fe20000300000 */
.L_x_16:
[----:B------:R-:W-:-:S05]  /*15f0*/  IMAD.U32 R4, RZ, RZ, UR44 ;  /* 0x0000002cff047e24 */ /* 0x000fca000f8e00ff */
[----:B------:R-:W-:Y:S01]  /*1600*/  ISETP.GE.AND P2, PT, R4, 0x1, PT ;  /* 0x000000010400780c */ /* 0x000fe20003f46270 */
[----:B-1----:R-:W-:-:S12]  /*1610*/  @P1 BRA `(.L_x_17) ;  /* 0x0000000000081947 */ /* 0x002fd80003800000 */
[----:B------:R-:W1:Y:S02]  /*1620*/  SYNCS.PHASECHK.TRANS64.TRYWAIT P1, [R3+URZ], R0 ;  /* 0x00000000030075a7 */ /* 0x000e64000802017f */
[----:B-1----:R-:W-:Y:S05]  /*1630*/  @!P1 BRA `(.L_x_18) ;  /* 0x0000007400cc9947 */ /* 0x002fea0003800000 */
.L_x_17:
[----:B------:R-:W-:Y:S05]  /*1640*/  WARPSYNC.ALL ;  /* 0x0000000000007948 */ /* 0x000fea0003800000 */
[----:B------:R-:W-:Y:S01]  /*1650*/  UIADD3 UR4, UR46, 0x2a200, URZ ;  /* 0x0002a2002e047890 */ /* 0x000fe2000fffe03f */
[----:B------:R-:W-:Y:S01]  /*1660*/  WARPGROUP.ARRIVE ;  /* 0x00000000000079c5 */ /* 0x000fe20000000000 */
[----:B------:R-:W-:Y:S02]  /*1670*/  UIMAD UR10, UR41, 0x300, UR45 ;  /* 0x00000300290a78a4 */ /* 0x000fe4000f8e022d */
[----:B------:R-:W-:Y:S01]  /*1680*/  USHF.R.U32.HI UR4, URZ, 0x4, UR4 ;  /* 0x000000043f047899 */ /* 0x000fe20008011604 */
[----:B------:R-:W-:Y:S01]  /*1690*/  UMOV UR5, 0x80000020 ;  /* 0x8000002000057882 */ /* 0x000fe20000000000 */
[----:B------:R-:W-:-:S02]  /*16a0*/  UMOV UR7, 0x80000020 ;  /* 0x8000002000077882 */ /* 0x000fc40000000000 */
[----:B------:R-:W-:Y:S02]  /*16b0*/  ULOP3.LUT UR4, UR4, 0x3fff, URZ, 0xc0, !UPT ;  /* 0x00003fff04047892 */ /* 0x000fe4000f8ec03f */
[----:B------:R-:W-:Y:S02]  /*16c0*/  UIADD3 UR11, UR10, 0x200, URZ ;  /* 0x000002000a0b7890 */ /* 0x000fe4000fffe03f */
[----:B------:R-:W-:-:S03]  /*16d0*/  ULOP3.LUT UR8, UR4, 0x10000, URZ, 0xfc, !UPT ;  /* 0x0001000004087892 */ /* 0x000fc6000f8efc3f */
[----:B------:R-:W-:Y:S01]  /*16e0*/  UMOV UR4, UR10 ;  /* 0x0000000a00047c82 */ /* 0x000fe20008000000 */
[----:B------:R-:W-:-:S07]  /*16f0*/  ULEA UR9, UR41, UR8, 0x8 ;  /* 0x0000000829097291 */ /* 0x000fce000f8e403f */
[----:B------:R-:W-:Y:S02]  /*1700*/  UMOV UR6, UR9 ;  /* 0x0000000900067c82 */ /* 0x000fe40008000000 */
[----:B------:R-:W-:Y:S01]  /*1710*/  HGMMA.64x64x16.F32.BF16 R56, gdesc[UR4], RZ, !UPT, gsb0 ;  /* 0x00e00000043879f0 */ /* 0x000fe2000c0018ff */
[----:B------:R-:W-:Y:S01]  /*1720*/  UMOV UR4, UR11 ;  /* 0x0000000b00047c82 */ /* 0x000fe20008000000 */
[----:B------:R-:W-:Y:S01]  /*1730*/  UMOV UR5, 0x80000020 ;  /* 0x8000002000057882 */ /* 0x000fe20000000000 */
[----:B------:R-:W-:Y:S02]  /*1740*/  WARPGROUP.DEPBAR.LE gsb0, 0x0 ;  /* 0x00008000000079c5 */ /* 0x000fe40000010000 */
[----:B------:R-:W-:-:S06]  /*1750*/  WARPGROUP.ARRIVE ;  /* 0x00000000000079c5 */ /* 0x000fcc0000000000 */
[----:B------:R-:W-:Y:S01]  /*1760*/  HGMMA.64x64x16.F32.BF16 R24, gdesc[UR4], RZ, !UPT, gsb0 ;  /* 0x00e00000041879f0 */ /* 0x000fe2000c0018ff */
[----:B------:R-:W-:Y:S02]  /*1770*/  UIADD3 UR4, UR10, 0x2, URZ ;  /* 0x000000020a047890 */ /* 0x000fe4000fffe03f */
[----:B------:R-:W-:Y:S01]  /*1780*/  UIADD3 UR6, UR9, 0x2, URZ ;  /* 0x0000000209067890 */ /* 0x000fe2000fffe03f */
[----:B------:R-:W-:Y:S01]  /*1790*/  UMOV UR5, 0x80000020 ;  /* 0x8000002000057882 */ /* 0x000fe20000000000 */
[----:B------:R-:W-:Y:S01]  /*17a0*/  UMOV UR7, 0x80000020 ;  /* 0x8000002000077882 */ /* 0x000fe20000000000 */
[----:B------:R-:W-:Y:S01]  /*17b0*/  UIADD3 UR10, UR10, 0x202, URZ ;  /* 0x000002020a0a7890 */ /* 0x000fe2000fffe03f */
[----:B------:R-:W-:Y:S02]  /*17c0*/  WARPGROUP.DEPBAR.LE gsb0, 0x0 ;  /* 0x00008000000079c5 */ /* 0x000fe40000010000 */
[----:B------:R-:W-:-:S06]  /*17d0*/  WARPGROUP.ARRIVE ;  /* 0x00000000000079c5 */ /* 0x000fcc0000000000 */
[----:B------:R-:W-:Y:S01]  /*17e0*/  HGMMA.64x64x16.F32.BF16 R56, gdesc[UR4], R56, gsb0 ;  /* 0x00e00000043879f0 */ /* 0x000fe20008001838 */
[----:B------:R-:W-:Y:S01]  /*17f0*/  UMOV UR4, UR10 ;  /* 0x0000000a00047c82 */ /* 0x000fe20008000000 */
[----:B------:R-:W-:Y:S01]  /*1800*/  UMOV UR5, 0x80000020 ;  /* 0x8000002000057882 */ /* 0x000fe20000000000 */
[----:B------:R-:W-:Y:S02]  /*1810*/  WARPGROUP.DEPBAR.LE gsb0, 0x0 ;  /* 0x00008000000079c5 */ /* 0x000fe40000010000 */
[----:B------:R-:W-:-:S06]  /*1820*/  WARPGROUP.ARRIVE ;  /* 0x00000000000079c5 */ /* 0x000fcc0000000000 */
[----:B------:R-:W-:Y:S03]  /*1830*/  HGMMA.64x64x16.F32.BF16 R24, gdesc[UR4], R24, gsb0 ;  /* 0x00e00000041879f0 */ /* 0x000fe60008001818 */
[----:B------:R-:W-:Y:S02]  /*1840*/  WARPGROUP.DEPBAR.LE gsb0, 0x0 ;  /* 0x00008000000079c5 */ /* 0x000fe40000010000 */
[----:B------:R-:W-:Y:S05]  /*1850*/  @!P2 BRA `(.L_x_19) ;  /* 0x000000040014a947 */ /* 0x000fea0003800000 */
[----:B------:R-:W-:Y:S01]  /*1860*/  UIADD3 UR4, UR41, 0x1, URZ ;  /* 0x0000000129047890 */ /* 0x000fe2000fffe03f */
[----:B01----:R-:W-:Y:S01]  /*1870*/  IMAD.U32 R0, RZ, RZ, UR44 ;  /* 0x0000002cff007e24 */ /* 0x003fe2000f8e00ff */
[----:B------:R-:W-:Y:S02]  /*1880*/  UMOV UR10, UR41 ;  /* 0x00000029000a7c82 */ /* 0x000fe40008000000 */
[----:B------:R-:W-:-:S04]  /*1890*/  UISETP.NE.AND UP0, UPT, UR4, 0xe, UPT ;  /* 0x0000000e0400788c */ /* 0x000fc8000bf05270 */
[----:B------:R-:W-:Y:S02]  /*18a0*/  USEL UR5, URZ, 0x1, UP0 ;  /* 0x000000013f057887 */ /* 0x000fe40008000000 */
[----:B------:R-:W-:Y:S02]  /*18b0*/  USEL UR9, UR4, URZ, UP0 ;  /* 0x0000003f04097287 */ /* 0x000fe40008000000 */
[----:B------:R-:W-:-:S06]  /*18c0*/  ULOP3.LUT UR5, UR40, UR5, URZ, 0x3c, !UPT ;  /* 0x0000000528057292 */ /* 0x000fcc000f8e3c3f */
[----:B------:R-:W-:-:S07]  /*18d0*/  IMAD.U32 R5, RZ, RZ, UR5 ;  /* 0x00000005ff057e24 */ /* 0x000fce000f8e00ff */
.L_x_26:
[----:B01----:R-:W-:Y:S05]  /*18e0*/  @!P0 BRA `(.L_x_20) ;  /* 0x0000000000048947 */ /* 0x003fea0003800000 */
[----:B------:R-:W-:Y:S01]  /*18f0*/  BPT.TRAP 0x1 ;  /* 0x000000040000795c */ /* 0x000fe20000300000 */
.L_x_20:
[----:B------:R-:W0:Y:S01]  /*1900*/  S2UR UR5, SR_CgaCtaId ;  /* 0x00000000000579c3 */ /* 0x000e220000008800 */
[----:B------:R-:W-:Y:S01]  /*1910*/  UMOV UR4, 0x400 ;  /* 0x0000040000047882 */ /* 0x000fe20000000000 */
[----:B------:R-:W-:Y:S01]  /*1920*/  SHF.L.U32 R3, R5, 0x1f, RZ ;  /* 0x0000001f05037819 */ /* 0x000fe200000006ff */
[----:B0-----:R-:W-:-:S04]  /*1930*/  ULEA UR14, UR5, UR4, 0x18 ;  /* 0x00000004050e7291 */ /* 0x001fc8000f8ec03f */
[----:B------:R-:W-:-:S09]  /*1940*/  ULEA UR4, UR9, UR14, 0x3 ;  /* 0x0000000e09047291 */ /* 0x000fd2000f8e183f */
[----:B------:R0:W1:Y:S01]  /*1950*/  SYNCS.PHASECHK.TRANS64.TRYWAIT P1, [UR4], R3 ;  /* 0x00000003ff0075a7 */ /* 0x0000620008020144 */
[----:B------:R-:W-:Y:S05]  /*1960*/  @!P0 BRA `(.L_x_21) ;  /* 0x0000000000048947 */ /* 0x000fea0003800000 */
[----:B------:R-:W-:Y:S01]  /*1970*/  BPT.TRAP 0x1 ;  /* 0x000000040000795c */ /* 0x000fe20000300000 */
.L_x_21:
[----:B-1----:R-:W-:Y:S05]  /*1980*/  @P1 BRA `(.L_x_22) ;  /* 0x0000000000081947 */ /* 0x002fea0003800000 */
[----:B------:R-:W1:Y:S02]  /*1990*/  SYNCS.PHASECHK.TRANS64.TRYWAIT P1, [UR4], R3 ;  /* 0x00000003ff0075a7 */ /* 0x000e640008020144 */
[----:B-1----:R-:W-:Y:S05]  /*19a0*/  @!P1 BRA `(.L_x_23) ;  /* 0x0000007400049947 */ /* 0x002fea0003800000 */
.L_x_22:
[----:B------:R-:W-:Y:S01]  /*19b0*/  ULEA UR11, UR9, UR8, 0x8 ;  /* 0x00000008090b7291 */ /* 0x000fe2000f8e403f */
[----:B------:R-:W-:Y:S01]  /*19c0*/  WARPGROUP.ARRIVE ;  /* 0x00000000000079c5 */ /* 0x000fe20000000000 */
[----:B------:R-:W-:Y:S01]  /*19d0*/  UIMAD UR12, UR9, 0x300, UR45 ;  /* 0x00000300090c78a4 */ /* 0x000fe2000f8e022d */
[----:B------:R-:W-:Y:S01]  /*19e0*/  UMOV UR7, 0x80000020 ;  /* 0x8000002000077882 */ /* 0x000fe20000000000 */
[----:B------:R-:W-:Y:S02]  /*19f0*/  UMOV UR5, 0x80000020 ;  /* 0x8000002000057882 */ /* 0x000fe40000000000 */
[----:B------:R-:W-:Y:S01]  /*1a00*/  UIADD3 UR13, UR12, 0x200, URZ ;  /* 0x000002000c0d7890 */ /* 0x000fe2000fffe03f */
[----:B------:R-:W-:Y:S02]  /*1a10*/  UMOV UR6, UR11 ;  /* 0x0000000b00067c82 */ /* 0x000fe40008000000 */
[----:B------:R-:W-:Y:S02]  /*1a20*/  UMOV UR4, UR12 ;  /* 0x0000000c00047c82 */ /* 0x000fe40008000000 */
[----:B------:R-:W-:Y:S01]  /*1a30*/  HGMMA.64x64x16.F32.BF16 R56, gdesc[UR4], R56, gsb0 ;  /* 0x00e00000043879f0 */ /* 0x000fe20008001838 */
[----:B------:R-:W-:Y:S01]  /*1a40*/  UMOV UR5, 0x80000020 ;  /* 0x8000002000057882 */ /* 0x000fe20000000000 */
[----:B------:R-:W-:Y:S01]  /*1a50*/  UMOV UR4, UR13 ;  /* 0x0000000d00047c82 */ /* 0x000fe20008000000 */
[----:B------:R-:W-:-:S02]  /*1a60*/  WARPGROUP.DEPBAR.LE gsb0, 0x0 ;  /* 0x00008000000079c5 */ /* 0x000fc40000010000 */
[----:B------:R-:W-:-:S06]  /*1a70*/  WARPGROUP.ARRIVE ;  /* 0x00000000000079c5 */ /* 0x000fcc0000000000 */
[----:B------:R-:W-:Y:S01]  /*1a80*/  HGMMA.64x64x16.F32.BF16 R24, gdesc[UR4], R24, gsb0 ;  /* 0x00e00000041879f0 */ /* 0x000fe20008001818 */
        /* <DEDUP_REMOVED lines=15> */
[----:B------:R-:W-:Y:S01]  /*1b80*/  BPT.TRAP 0x1 ;  /* 0x000000040000795c */ /* 0x000fe20000300000 */
.L_x_24:
[----:B------:R-:W-:Y:S01]  /*1b90*/  ULEA UR4, UR10, UR14, 0x3 ;  /* 0x0000000e0a047291 */ /* 0x000fe2000f8e183f */
[----:B------:R-:W-:-:S03]  /*1ba0*/  ISETP.GT.U32.AND P1, PT, R18, 0x1, PT ;  /* 0x000000011200780c */ /* 0x000fc60003f24070 */
[----:B------:R-:W-:-:S04]  /*1bb0*/  UIADD3 UR4, UR4, 0x70, URZ ;  /* 0x0000007004047890 */ /* 0x000fc8000fffe03f */
[----:B------:R-:W-:-:S09]  /*1bc0*/  UPRMT UR4, URZ, 0x654, UR4 ;  /* 0x000006543f047896 */ /* 0x000fd20008000004 */
[----:B------:R-:W-:Y:S01]  /*1bd0*/  SYNCS.ARRIVE.TRANS64.RED.A1T0 RZ, [UR4], RZ ;  /* 0x000000ffffff79a7 */ /* 0x000fe20008100404 */
[----:B------:R-:W-:Y:S05]  /*1be0*/  @P1 BRA `(.L_x_25) ;  /* 0x0000000000041947 */ /* 0x000fea0003800000 */
[----:B------:R-:W-:Y:S01]  /*1bf0*/  BPT.TRAP 0x1 ;  /* 0x000000040000795c */ /* 0x000fe20000300000 */
.L_x_25:
[----:B------:R-:W-:Y:S01]  /*1c00*/  UIADD3 UR9, UR9, 0x1, URZ ;  /* 0x0000000109097890 */ /* 0x000fe2000fffe03f */
[C---:B------:R-:W-:Y:S01]  /*1c10*/  ISETP.GT.AND P1, PT, R0.reuse, 0x1, PT ;  /* 0x000000010000780c */ /* 0x040fe20003f24270 */
[----:B------:R-:W-:Y:S01]  /*1c20*/  UIADD3 UR10, UR10, 0x1, URZ ;  /* 0x000000010a0a7890 */ /* 0x000fe2000fffe03f */
[----:B------:R-:W-:Y:S01]  /*1c30*/  VIADD R0, R0, 0xffffffff ;  /* 0xffffffff00007836 */ /* 0x000fe20000000000 */
[----:B------:R-:W-:Y:S02]  /*1c40*/  UISETP.NE.AND UP0, UPT, UR9, 0xe, UPT ;  /* 0x0000000e0900788c */ /* 0x000fe4000bf05270 */
[----:B------:R-:W-:Y:S02]  /*1c50*/  UISETP.NE.AND UP1, UPT, UR10, 0xe, UPT ;  /* 0x0000000e0a00788c */ /* 0x000fe4000bf25270 */
[----:B------:R-:W-:Y:S02]  /*1c60*/  USEL UR4, URZ, 0x1, UP0 ;  /* 0x000000013f047887 */ /* 0x000fe40008000000 */
[----:B------:R-:W-:-:S02]  /*1c70*/  USEL UR9, UR9, URZ, UP0 ;  /* 0x0000003f09097287 */ /* 0x000fc40008000000 */
[----:B------:R-:W-:Y:S02]  /*1c80*/  USEL UR10, UR10, URZ, UP1 ;  /* 0x0000003f0a0a7287 */ /* 0x000fe40008800000 */
[----:B------:R-:W-:Y:S01]  /*1c90*/  LOP3.LUT R5, R5, UR4, RZ, 0x3c, !PT ;  /* 0x0000000405057c12 */ /* 0x000fe2000f8e3cff */
[----:B------:R-:W-:Y:S09]  /*1ca0*/  @P1 BRA `(.L_x_26) ;  /* 0xfffffffc000c1947 */ /* 0x000ff2000383ffff */
.L_x_19:
[----:B01----:R-:W0:Y:S02]  /*1cb0*/  LDC R0, c[0x0][0x28c] ;  /* 0x0000a300ff007b82 */ /* 0x003e240000000800 */
[----:B0-----:R-:W-:-:S13]  /*1cc0*/  ISETP.GE.AND P1, PT, R0, 0x1, PT ;  /* 0x000000010000780c */ /* 0x001fda0003f26270 */
[----:B------:R-:W-:Y:S05]  /*1cd0*/  @!P1 BRA `(.L_x_27) ;  /* 0x0000000000449947 */ /* 0x000fea0003800000 */
[----:B------:R-:W-:Y:S05]  /*1ce0*/  @!P0 BRA `(.L_x_28) ;  /* 0x0000000000048947 */ /* 0x000fea0003800000 */
[----:B------:R-:W-:Y:S01]  /*1cf0*/  BPT.TRAP 0x1 ;  /* 0x000000040000795c */ /* 0x000fe20000300000 */
.L_x_28:
[----:B------:R-:W0:Y:S01]  /*1d00*/  S2UR UR7, SR_CgaCtaId ;  /* 0x00000000000779c3 */ /* 0x000e220000008800 */
[----:B------:R-:W-:Y:S01]  /*1d10*/  UIADD3 UR6, UR44, UR41, URZ ;  /* 0x000000292c067290 */ /* 0x000fe2000fffe03f */
[----:B------:R-:W-:-:S03]  /*1d20*/  ISETP.GT.U32.AND P0, PT, R18, 0x1, PT ;  /* 0x000000011200780c */ /* 0x000fc60003f04070 */
[----:B------:R-:W-:-:S04]  /*1d30*/  USHF.R.U32.HI UR4, URZ, 0x1, UR6 ;  /* 0x000000013f047899 */ /* 0x000fc80008011606 */
[----:B------:R-:W-:-:S04]  /*1d40*/  UIMAD.WIDE.U32 UR4, UR4, -0x6db6db6d, URZ ;  /* 0x92492493040478a5 */ /* 0x000fc8000f8e003f */
[----:B------:R-:W-:-:S03]  /*1d50*/  USHF.R.U32.HI UR4, URZ, 0x2, UR5 ;  /* 0x000000023f047899 */ /* 0x000fc60008011605 */
[----:B------:R-:W-:Y:S01]  /*1d60*/  UMOV UR5, 0x400 ;  /* 0x0000040000057882 */ /* 0x000fe20000000000 */
[----:B------:R-:W-:Y:S02]  /*1d70*/  UIMAD UR6, UR4, -0xe, UR6 ;  /* 0xfffffff2040678a4 */ /* 0x000fe4000f8e0206 */
[----:B0-----:R-:W-:-:S04]  /*1d80*/  ULEA UR5, UR7, UR5, 0x18 ;  /* 0x0000000507057291 */ /* 0x001fc8000f8ec03f */
[----:B------:R-:W-:-:S04]  /*1d90*/  ULEA UR6, UR6, UR5, 0x3 ;  /* 0x0000000506067291 */ /* 0x000fc8000f8e183f */
[----:B------:R-:W-:-:S04]  /*1da0*/  UIADD3 UR6, UR6, 0x70, URZ ;  /* 0x0000007006067890 */ /* 0x000fc8000fffe03f */
[----:B------:R-:W-:-:S09]  /*1db0*/  UPRMT UR6, URZ, 0x654, UR6 ;  /* 0x000006543f067896 */ /* 0x000fd20008000006 */
[----:B------:R-:W-:Y:S01]  /*1dc0*/  SYNCS.ARRIVE.TRANS64.RED.A1T0 RZ, [UR6], RZ ;  /* 0x000000ffffff79a7 */ /* 0x000fe20008100406 */
[----:B------:R-:W-:Y:S05]  /*1dd0*/  @P0 BRA `(.L_x_27) ;  /* 0x0000000000040947 */ /* 0x000fea0003800000 */
[----:B------:R-:W-:Y:S01]  /*1de0*/  BPT.TRAP 0x1 ;  /* 0x000000040000795c */ /* 0x000fe20000300000 */
.L_x_27:
[----:B------:R-:W-:Y:S01]  /*1df0*/  IMAD.SHL.U32 R3, R100, 0x40, RZ ;  /* 0x0000004064037824 */ /* 0x000fe200078e00ff */
[----:B------:R-:W-:Y:S01]  /*1e00*/  UIADD3 UR41, UR43, UR41, URZ ;  /* 0x000000292b297290 */ /* 0x000fe2000fffe03f */
[----:B------:R-:W-:Y:S01]  /*1e10*/  SHF.R.S32.HI R21, RZ, 0x1f, R19 ;  /* 0x0000001fff157819 */ /* 0x000fe20000011413 */
[----:B------:R-:W-:Y:S01]  /*1e20*/  ULDC UR10, c[0x0][0x288] ;  /* 0x0000a200000a7ab9 */ /* 0x000fe20000000800 */
[----:B------:R-:W-:Y:S01]  /*1e30*/  IMAD R6, R107, 0xc0, RZ ;  /* 0x000000c06b067824 */ /* 0x000fe200078e02ff */
[C---:B------:R-:W-:Y:S01]  /*1e40*/  LOP3.LUT R8, R3.reuse, 0x6, R96, 0xf8, !PT ;  /* 0x0000000603087812 */ /* 0x040fe200078ef860 */
[----:B------:R-:W-:Y:S01]  /*1e50*/  UISETP.GT.U32.AND UP0, UPT, UR41, 0xd, UPT ;  /* 0x0000000d2900788c */ /* 0x000fe2000bf04070 */
[----:B------:R-:W-:Y:S01]  /*1e60*/  ISETP.GE.AND P0, PT, R3, UR10, PT ;  /* 0x0000000a03007c0c */ /* 0x000fe2000bf06270 */
[----:B------:R-:W-:Y:S01]  /*1e70*/  ULDC UR11, c[0x0][0x284] ;  /* 0x0000a100000b7ab9 */ /* 0x000fe20000000800 */
[----:B------:R-:W-:Y:S01]  /*1e80*/  ULDC.64 UR6, c[0x0][0x5d0] ;  /* 0x0001740000067ab9 */ /* 0x000fe20000000a00 */
[--C-:B------:R-:W-:Y:S01]  /*1e90*/  SHF.R.S32.HI R9, RZ, 0x1f, R8.reuse ;  /* 0x0000001fff097819 */ /* 0x100fe20000011408 */
[----:B------:R-:W-:Y:S01]  /*1ea0*/  IMAD R0, R21, UR6, RZ ;  /* 0x0000000615007c24 */ /* 0x000fe2000f8e02ff */
[----:B------:R-:W-:Y:S01]  /*1eb0*/  USHF.R.U32.HI UR4, URZ, 0x1, UR41 ;  /* 0x000000013f047899 */ /* 0x000fe20008011629 */
[----:B------:R-:W-:Y:S01]  /*1ec0*/  ISETP.GE.OR P0, PT, R6, UR11, P0 ;  /* 0x0000000b06007c0c */ /* 0x000fe20008706670 */
[----:B------:R-:W-:Y:S01]  /*1ed0*/  UISETP.LT.U32.AND UP0, UPT, UR43, 0xe, UP0 ;  /* 0x0000000e2b00788c */ /* 0x000fe20008701070 */
[----:B------:R-:W-:Y:S01]  /*1ee0*/  IMAD.WIDE.U32 R4, R19, UR6, R8 ;  /* 0x0000000613047c25 */ /* 0x000fe2000f8e0008 */
[----:B------:R-:W-:-:S02]  /*1ef0*/  UISETP.GE.U32.AND UP1, UPT, UR43, 0xe, UPT ;  /* 0x0000000e2b00788c */ /* 0x000fc4000bf26070 */
[----:B------:R-:W-:Y:S01]  /*1f00*/  UIMAD.WIDE.U32 UR4, UR4, -0x6db6db6d, URZ ;  /* 0x92492493040478a5 */ /* 0x000fe2000f8e003f */
[----:B------:R-:W-:Y:S01]  /*1f10*/  IMAD R7, R19, UR7, R0 ;  /* 0x0000000713077c24 */ /* 0x000fe2000f8e0200 */
[----:B------:R-:W-:Y:S01]  /*1f20*/  USEL UR6, URZ, 0x1, !UP0 ;  /* 0x000000013f067887 */ /* 0x000fe2000c000000 */
[----:B------:R-:W-:Y:S01]  /*1f30*/  IMAD.WIDE R106, R107, 0xc0, R22 ;  /* 0x000000c06b6a7825 */ /* 0x000fe200078e0216 */
[----:B------:R-:W-:Y:S01]  /*1f40*/  ULDC.64 UR8, c[0x0][0x5c8] ;  /* 0x0001720000087ab9 */ /* 0x000fe20000000a00 */
[----:B------:R-:W-:Y:S02]  /*1f50*/  USHF.R.U32.HI UR4, URZ, 0x2, UR5 ;  /* 0x000000023f047899 */ /* 0x000fe40008011605 */
[----:B------:R-:W-:Y:S01]  /*1f60*/  IMAD R11, R107, UR8, RZ ;  /* 0x000000086b0b7c24 */ /* 0x000fe2000f8e02ff */
[----:B------:R-:W-:Y:S01]  /*1f70*/  ULOP3.LUT UR40, UR40, UR6, URZ, 0x3c, !UPT ;  /* 0x0000000628287292 */ /* 0x000fe2000f8e3c3f */
[----:B------:R-:W-:Y:S01]  /*1f80*/  IMAD.IADD R5, R5, 0x1, R7 ;  /* 0x0000000105057824 */ /* 0x000fe200078e0207 */
[----:B------:R-:W-:Y:S01]  /*1f90*/  UIMAD UR41, UR4, -0xe, UR41 ;  /* 0xfffffff2042978a4 */ /* 0x000fe2000f8e0229 */
[C---:B------:R-:W-:Y:S01]  /*1fa0*/  IMAD R11, R106.reuse, UR9, R11 ;  /* 0x000000096a0b7c24 */ /* 0x040fe2000f8e020b */
[----:B------:R-:W-:Y:S01]  /*1fb0*/  @UP1 ULOP3.LUT UR40, UR40, 0x1, UR4, 0x78, !UPT ;  /* 0x0000000128281892 */ /* 0x000fe2000f8e7804 */
[----:B------:R-:W-:-:S04]  /*1fc0*/  IMAD.WIDE.U32 R110, R106, UR8, R4 ;  /* 0x000000086a6e7c25 */ /* 0x000fc8000f8e0004 */
[----:B------:R-:W-:Y:S01]  /*1fd0*/  IMAD.MOV.U32 R0, RZ, RZ, -0x1 ;  /* 0xffffffffff007424 */ /* 0x000fe200078e00ff */
[----:B------:R-:W-:Y:S06]  /*1fe0*/  @P0 BRA `(.L_x_29) ;  /* 0x0000004c00000947 */ /* 0x000fec0003800000 */
[----:B-----5:R-:W-:Y:S01]  /*1ff0*/  FSETP.NEU.AND P1, PT, R89, RZ, PT ;  /* 0x000000ff5900720b */ /* 0x020fe20003f2d000 */
[----:B------:R-:W-:Y:S01]  /*2000*/  IMAD.IADD R4, R90, 0x1, -R3 ;  /* 0x000000015a047824 */ /* 0x000fe200078e0a03 */
[----:B------:R-:W-:Y:S01]  /*2010*/  BSSY B0, `(.L_x_29) ;  /* 0x00004bd000007945 */ /* 0x000fe20003800000 */
[----:B------:R-:W-:Y:S02]  /*2020*/  IMAD.IADD R3, R99, 0x1, -R6 ;  /* 0x0000000163037824 */ /* 0x000fe400078e0a06 */
[----:B------:R-:W-:Y:S01]  /*2030*/  IMAD.IADD R103, R111, 0x1, R11 ;  /* 0x000000016f677824 */ /* 0x000fe200078e020b */
[----:B------:R-:W-:-:S04]  /*2040*/  ISETP.GT.AND P6, PT, R4, RZ, PT ;  /* 0x000000ff0400720c */ /* 0x000fc80003fc4270 */
[----:B------:R-:W-:-:S03]  /*2050*/  ISETP.GT.AND P0, PT, R3, RZ, P6 ;  /* 0x000000ff0300720c */ /* 0x000fc60003704270 */
[----:B------:R-:W-:Y:S10]  /*2060*/  @!P1 BRA `(.L_x_30) ;  /* 0x0000003400709947 */ /* 0x000ff40003800000 */
[----:B------:R-:W0:Y:S01]  /*2070*/  LDC.64 R14, c[0x0][0x5b8] ;  /* 0x00016e00ff0e7b82 */ /* 0x000e220000000a00 */
[----:B------:R-:W-:-:S07]  /*2080*/  ULDC.64 UR4, c[0x0][0x5c0] ;  /* 0x0001700000047ab9 */ /* 0x000fce0000000a00 */
[----:B------:R-:W1:Y:S08]  /*2090*/  LDC.64 R104, c[0x0][0x5b0] ;  /* 0x00016c00ff687b82 */ /* 0x000e700000000a00 */
[----:B------:R-:W2:Y:S01]  /*20a0*/  LDC.64 R12, c[0x0][0x5a8] ;  /* 0x00016a00ff0c7b82 */ /* 0x000ea20000000a00 */
[-C--:B0-----:R-:W-:Y:S02]  /*20b0*/  IMAD R6, R21, R14.reuse, RZ ;  /* 0x0000000e15067224 */ /* 0x081fe400078e02ff */
[----:B------:R-:W-:-:S04]  /*20c0*/  IMAD.WIDE.U32 R20, R19, R14, R8 ;  /* 0x0000000e13147225 */ /* 0x000fc800078e0008 */
[----:B------:R-:W-:Y:S02]  /*20d0*/  IMAD R113, R19, R15, R6 ;  /* 0x0000000f13717224 */ /* 0x000fe400078e0206 */
[-C--:B-1----:R-:W-:Y:S02]  /*20e0*/  IMAD R5, R107, R104.reuse, RZ ;  /* 0x000000686b057224 */ /* 0x082fe400078e02ff */
[----:B------:R-:W-:Y:S02]  /*20f0*/  IMAD.IADD R101, R21, 0x1, R113 ;  /* 0x0000000115657824 */ /* 0x000fe400078e0271 */
[----:B------:R-:W-:Y:S02]  /*2100*/  IMAD.MOV.U32 R100, RZ, RZ, R20 ;  /* 0x000000ffff647224 */ /* 0x000fe400078e0014 */
[C---:B------:R-:W-:Y:S02]  /*2110*/  IMAD R117, R106.reuse, R105, R5 ;  /* 0x000000696a757224 */ /* 0x040fe400078e0205 */
[----:B------:R-:W-:-:S04]  /*2120*/  IMAD.WIDE.U32 R6, R106, R104, R100 ;  /* 0x000000686a067225 */ /* 0x000fc800078e0064 */
[----:B------:R-:W-:Y:S01]  /*2130*/  IMAD.IADD R5, R7, 0x1, R117 ;  /* 0x0000000107057824 */ /* 0x000fe200078e0275 */
[----:B--2---:R-:W-:-:S04]  /*2140*/  LEA R10, P1, R6, R12, 0x1 ;  /* 0x0000000c060a7211 */ /* 0x004fc800078208ff */
[----:B------:R-:W-:-:S05]  /*2150*/  LEA.HI.X R11, R6, R13, R5, 0x1, P1 ;  /* 0x0000000d060b7211 */ /* 0x000fca00008f0c05 */
[----:B------:R-:W2:Y:S01]  /*2160*/  @P0 LDG.E.LTC128B.U16 R5, desc[UR38][R10.64] ;  /* 0x000000260a050981 */ /* 0x000ea2000c1e1520 */
[----:B------:R-:W-:Y:S01]  /*2170*/  ISETP.GT.AND P4, PT, R4, 0x1, PT ;  /* 0x000000010400780c */ /* 0x000fe20003f84270 */
[----:B------:R-:W-:Y:S01]  /*2180*/  IMAD.WIDE.U32 R6, R106, R104, R8 ;  /* 0x000000686a067225 */ /* 0x000fe200078e0008 */
[----:B------:R-:W-:Y:S01]  /*2190*/  BSSY B1, `(.L_x_31) ;  /* 0x0000013000017945 */ /* 0x000fe20003800000 */
[----:B------:R-:W-:Y:S02]  /*21a0*/  SHF.L.U64.HI R111, R104, 0x3, R105 ;  /* 0x00000003686f7819 */ /* 0x000fe40000010269 */
[----:B------:R-:W-:Y:S01]  /*21b0*/  IMAD.IADD R7, R117, 0x1, R7 ;  /* 0x0000000175077824 */ /* 0x000fe200078e0207 */
[----:B------:R-:W-:Y:S01]  /*21c0*/  P2R R116, PR, RZ, 0x10 ;  /* 0x00000010ff747803 */ /* 0x000fe20000000000 */
[----:B------:R-:W-:-:S04]  /*21d0*/  IMAD.WIDE.U32 R108, R19, R14, R6 ;  /* 0x0000000e136c7225 */ /* 0x000fc800078e0006 */
[----:B------:R-:W-:Y:S01]  /*21e0*/  IMAD.IADD R7, R113, 0x1, R109 ;  /* 0x0000000171077824 */ /* 0x000fe200078e026d */
[----:B------:R-:W-:-:S04]  /*21f0*/  LEA R6, P2, R108, R12, 0x1 ;  /* 0x0000000c6c067211 */ /* 0x000fc800078408ff */
[----:B------:R-:W-:Y:S01]  /*2200*/  LEA.HI.X R7, R108, R13, R7, 0x1, P2 ;  /* 0x0000000d6c077211 */ /* 0x000fe200010f0c07 */
[----:B--2---:R-:W-:-:S04]  /*2210*/  IMAD.U32 R102, R5, 0x10000, RZ ;  /* 0x0001000005667824 */ /* 0x004fc800078e00ff */
[----:B------:R-:W-:Y:S01]  /*2220*/  FMUL R15, R102, R89 ;  /* 0x00000059660f7220 */ /* 0x000fe20000400000 */
[----:B------:R-:W-:-:S03]  /*2230*/  LEA R102, P1, R110, UR4, 0x1 ;  /* 0x000000046e667c11 */ /* 0x000fc6000f8208ff */
[----:B------:R-:W-:Y:S01]  /*2240*/  FFMA R15, R56, R88, R15 ;  /* 0x00000058380f7223 */ /* 0x000fe2000000000f */
[----:B------:R-:W-:Y:S01]  /*2250*/  LEA.HI.X R103, R110, UR5, R103, 0x1, P1 ;  /* 0x000000056e677c11 */ /* 0x000fe200088f0c67 */
[----:B------:R-:W-:Y:S01]  /*2260*/  IMAD.SHL.U32 R110, R104, 0x8, RZ ;  /* 0x00000008686e7824 */ /* 0x000fe200078e00ff */
[----:B------:R-:W-:Y:S02]  /*2270*/  ISETP.GT.AND P1, PT, R3, RZ, P4 ;  /* 0x000000ff0300720c */ /* 0x000fe40002724270 */
[----:B------:R-:W-:-:S05]  /*2280*/  F2FP.BF16.F32.PACK_AB R15, RZ, R15 ;  /* 0x0000000fff0f723e */ /* 0x000fca00000010ff */
[----:B------:R0:W-:Y:S06]  /*2290*/  @P0 STG.E.U16 desc[UR38][R102.64], R15 ;  /* 0x0000000f66000986 */ /* 0x0001ec000c101526 */
[----:B------:R-:W-:Y:S05]  /*22a0*/  @!P1 BRA `(.L_x_32) ;  /* 0x0000000000049947 */ /* 0x000fea0003800000 */
[----:B------:R1:W5:Y:S02]  /*22b0*/  LDG.E.LTC128B.U16 R5, desc[UR38][R6.64+0x2] ;  /* 0x0000022606057981 */ /* 0x000364000c1e1520 */
.L_x_32:
[----:B------:R-:W-:Y:S05]  /*22c0*/  BSYNC B1 ;  /* 0x0000000000017941 */ /* 0x000fea0003800000 */
.L_x_31:
[----:B-----5:R-:W-:Y:S01]  /*22d0*/  IMAD.U32 R10, R5, 0x10000, RZ ;  /* 0x00010000050a7824 */ /* 0x020fe200078e00ff */
[----:B------:R-:W-:Y:S01]  /*22e0*/  ISETP.GT.AND P0, PT, R3, 0x8, P6 ;  /* 0x000000080300780c */ /* 0x000fe20003704270 */
[----:B------:R-:W-:Y:S01]  /*22f0*/  IMAD.WIDE.U32 R114, R106, R104, R110 ;  /* 0x000000686a727225 */ /* 0x000fe200078e006e */
[----:B0-----:R-:W-:-:S03]  /*2300*/  PRMT R15, R5, 0x7610, R15 ;  /* 0x00007610050f7816 */ /* 0x001fc6000000000f */
[----:B------:R-:W-:Y:S01]  /*2310*/  FMUL R10, R10, R89 ;  /* 0x000000590a0a7220 */ /* 0x000fe20000400000 */
[----:B------:R-:W-:Y:S01]  /*2320*/  IMAD.IADD R117, R117, 0x1, R115 ;  /* 0x0000000175757824 */ /* 0x000fe200078e0273 */
[----:B------:R-:W-:Y:S02]  /*2330*/  IADD3 R11, P2, R20, R114, RZ ;  /* 0x00000072140b7210 */ /* 0x000fe40007f5e0ff */
[----:B------:R-:W-:-:S03]  /*2340*/  FFMA R57, R57, R88, R10 ;  /* 0x0000005839397223 */ /* 0x000fc6000000000a */
[----:B------:R-:W-:Y:S01]  /*2350*/  IMAD.X R56, R117, 0x1, R101, P2 ;  /* 0x0000000175387824 */ /* 0x000fe200010e0665 */
[C---:B------:R-:W-:Y:S02]  /*2360*/  LEA R10, P2, R11.reuse, R12, 0x1 ;  /* 0x0000000c0b0a7211 */ /* 0x040fe400078408ff */
[----:B------:R-:W-:Y:S02]  /*2370*/  F2FP.BF16.F32.PACK_AB R57, RZ, R57 ;  /* 0x00000039ff39723e */ /* 0x000fe400000010ff */
[----:B------:R-:W-:Y:S01]  /*2380*/  LEA.HI.X R11, R11, R13, R56, 0x1, P2 ;  /* 0x0000000d0b0b7211 */ /* 0x000fe200010f0c38 */
[----:B------:R-:W-:Y:S01]  /*2390*/  @P1 IMAD.MOV.U32 R56, RZ, RZ, R102 ;  /* 0x000000ffff381224 */ /* 0x000fe200078e0066 */
[----:B------:R-:W-:Y:S01]  /*23a0*/  PRMT R109, R57, 0x7610, R109 ;  /* 0x00007610396d7816 */ /* 0x000fe2000000006d */
[----:B------:R-:W-:-:S05]  /*23b0*/  @P1 IMAD.MOV.U32 R57, RZ, RZ, R103 ;  /* 0x000000ffff391224 */ /* 0x000fca00078e0067 */
[----:B------:R0:W-:Y:S04]  /*23c0*/  @P1 STG.E.U16 desc[UR38][R56.64+0x2], R109 ;  /* 0x0000026d38001986 */ /* 0x0001e8000c101526 */
[----:B------:R-:W2:Y:S01]  /*23d0*/  @P0 LDG.E.LTC128B.U16 R15, desc[UR38][R10.64] ;  /* 0x000000260a0f0981 */ /* 0x000ea2000c1e1520 */
[----:B------:R-:W-:Y:S01]  /*23e0*/  IADD3 R114, P1, R8, R114, RZ ;  /* 0x0000007208727210 */ /* 0x000fe20007f3e0ff */
[----:B------:R-:W-:Y:S01]  /*23f0*/  BSSY B1, `(.L_x_33) ;  /* 0x0000012000017945 */ /* 0x000fe20003800000 */
[----:B------:R-:W-:-:S03]  /*2400*/  SHF.L.U64.HI R119, R94, 0x1, R93 ;  /* 0x000000015e777819 */ /* 0x000fc6000001025d */
[----:B------:R-:W-:Y:S01]  /*2410*/  IMAD.X R115, R9, 0x1, R117, P1 ;  /* 0x0000000109737824 */ /* 0x000fe200008e0675 */
[----:B------:R-:W-:Y:S01]  /*2420*/  ISETP.GT.AND P1, PT, R3, 0x8, P4 ;  /* 0x000000080300780c */ /* 0x000fe20002724270 */
[----:B------:R-:W-:Y:S02]  /*2430*/  IMAD.SHL.U32 R117, R94, 0x2, RZ ;  /* 0x000000025e757824 */ /* 0x000fe400078e00ff */
[----:B------:R-:W-:-:S04]  /*2440*/  IMAD.WIDE.U32 R114, R19, R14, R114 ;  /* 0x0000000e13727225 */ /* 0x000fc800078e0072 */
[----:B0-----:R-:W-:Y:S01]  /*2450*/  IMAD.IADD R57, R113, 0x1, R115 ;  /* 0x0000000171397824 */ /* 0x001fe200078e0273 */
[----:B------:R-:W-:-:S04]  /*2460*/  LEA R56, P3, R114, R12, 0x1 ;  /* 0x0000000c72387211 */ /* 0x000fc800078608ff */
[----:B------:R-:W-:Y:S01]  /*2470*/  LEA.HI.X R57, R114, R13, R57, 0x1, P3 ;  /* 0x0000000d72397211 */ /* 0x000fe200018f0c39 */
[----:B--2---:R-:W-:-:S04]  /*2480*/  IMAD.U32 R108, R15, 0x10000, RZ ;  /* 0x000100000f6c7824 */ /* 0x004fc800078e00ff */
[----:B------:R-:W-:Y:S01]  /*2490*/  FMUL R5, R108, R89 ;  /* 0x000000596c057220 */ /* 0x000fe20000400000 */
[----:B------:R-:W-:-:S03]  /*24a0*/  IADD3 R108, P2, R117, R102, RZ ;  /* 0x00000066756c7210 */ /* 0x000fc60007f5e0ff */
[----:B------:R-:W-:Y:S02]  /*24b0*/  FFMA R5, R58, R88, R5 ;  /* 0x000000583a057223 */ /* 0x000fe40000000005 */
[----:B------:R-:W-:-:S03]  /*24c0*/  IMAD.X R109, R119, 0x1, R103, P2 ;  /* 0x00000001776d7824 */ /* 0x000fc600010e0667 */
[----:B------:R-:W-:-:S05]  /*24d0*/  F2FP.BF16.F32.PACK_AB R5, RZ, R5 ;  /* 0x00000005ff05723e */ /* 0x000fca00000010ff */
[----:B------:R0:W-:Y:S01]  /*24e0*/  @P0 STG.E.U16 desc[UR38][R108.64], R5 ;  /* 0x000000056c000986 */ /* 0x0001e2000c101526 */
[----:B------:R-:W-:Y:S05]  /*24f0*/  @!P1 BRA `(.L_x_34) ;  /* 0x0000000000049947 */ /* 0x000fea0003800000 */
[----:B------:R2:W5:Y:S02]  /*2500*/  LDG.E.LTC128B.U16 R15, desc[UR38][R56.64+0x2] ;  /* 0x00000226380f7981 */ /* 0x000564000c1e1520 */
.L_x_34:
[----:B------:R-:W-:Y:S05]  /*2510*/  BSYNC B1 ;  /* 0x0000000000017941 */ /* 0x000fea0003800000 */
.L_x_33:
[----:B-----5:R-:W-:Y:S01]  /*2520*/  IMAD.U32 R10, R15, 0x10000, RZ ;  /* 0x000100000f0a7824 */ /* 0x020fe200078e00ff */
[----:B------:R-:W-:Y:S01]  /*2530*/  ISETP.GT.AND P4, PT, R4, 0x8, PT ;  /* 0x000000080400780c */ /* 0x000fe20003f84270 */
[----:B------:R-:W-:Y:S01]  /*2540*/  IMAD.MOV.U32 R58, RZ, RZ, R108 ;  /* 0x000000ffff3a7224 */ /* 0x000fe200078e006c */
[----:B------:R-:W-:Y:S01]  /*2550*/  BSSY B1, `(.L_x_35) ;  /* 0x000000b000017945 */ /* 0x000fe20003800000 */
[----:B------:R-:W-:Y:S01]  /*2560*/  FMUL R10, R10, R89 ;  /* 0x000000590a0a7220 */ /* 0x000fe20000400000 */
[----:B------:R-:W-:Y:S02]  /*2570*/  ISETP.GT.AND P0, PT, R3, RZ, P4 ;  /* 0x000000ff0300720c */ /* 0x000fe40002704270 */
[----:B------:R-:W-:Y:S01]  /*2580*/  P2R R115, PR, RZ, 0x10 ;  /* 0x00000010ff737803 */ /* 0x000fe20000000000 */
[----:B------:R-:W-:Y:S01]  /*2590*/  FFMA R10, R59, R88, R10 ;  /* 0x000000583b0a7223 */ /* 0x000fe2000000000a */
[----:B------:R-:W-:Y:S01]  /*25a0*/  IMAD.MOV.U32 R59, RZ, RZ, R109 ;  /* 0x000000ffff3b7224 */ /* 0x000fe200078e006d */
[----:B------:R-:W-:-:S03]  /*25b0*/  PRMT R114, R15, 0x7610, R114 ;  /* 0x000076100f727816 */ /* 0x000fc60000000072 */
[----:B------:R-:W-:-:S05]  /*25c0*/  F2FP.BF16.F32.PACK_AB R10, RZ, R10 ;  /* 0x0000000aff0a723e */ /* 0x000fca00000010ff */
[----:B------:R3:W-:Y:S01]  /*25d0*/  @P1 STG.E.U16 desc[UR38][R58.64+0x2], R10 ;  /* 0x0000020a3a001986 */ /* 0x0007e2000c101526 */
[----:B------:R-:W-:Y:S05]  /*25e0*/  @!P0 BRA `(.L_x_36) ;  /* 0x0000000000048947 */ /* 0x000fea0003800000 */
[----:B------:R4:W5:Y:S02]  /*25f0*/  LDG.E.LTC128B.U16 R114, desc[UR38][R6.64+0x10] ;  /* 0x0000102606727981 */ /* 0x000964000c1e1520 */
.L_x_36:
[----:B------:R-:W-:Y:S05]  /*2600*/  BSYNC B1 ;  /* 0x0000000000017941 */ /* 0x000fea0003800000 */
.L_x_35:
[----:B---3-5:R-:W-:Y:S01]  /*2610*/  IMAD.U32 R10, R114, 0x10000, RZ ;  /* 0x00010000720a7824 */ /* 0x028fe200078e00ff */
[C---:B0-----:R-:W-:Y:S01]  /*2620*/  SHF.L.U64.HI R5, R95.reuse, 0x1, R92 ;  /* 0x000000015f057819 */ /* 0x041fe2000001025c */
[----:B------:R-:W-:Y:S01]  /*2630*/  IMAD.SHL.U32 R15, R95, 0x2, RZ ;  /* 0x000000025f0f7824 */ /* 0x000fe200078e00ff */
[----:B------:R-:W-:Y:S01]  /*2640*/  ISETP.GT.AND P3, PT, R4, 0x9, PT ;  /* 0x000000090400780c */ /* 0x000fe20003f64270 */
[----:B------:R-:W-:Y:S01]  /*2650*/  FMUL R11, R10, R89 ;  /* 0x000000590a0b7220 */ /* 0x000fe20000400000 */
[----:B------:R-:W-:Y:S02]  /*2660*/  BSSY B1, `(.L_x_37) ;  /* 0x000000a000017945 */ /* 0x000fe40003800000 */
[----:B------:R-:W-:Y:S01]  /*2670*/  IADD3 R10, P1, P2, R15, R102, R117 ;  /* 0x000000660f0a7210 */ /* 0x000fe20007a3e075 */
[----:B------:R-:W-:Y:S01]  /*2680*/  FFMA R60, R60, R88, R11 ;  /* 0x000000583c3c7223 */ /* 0x000fe2000000000b */
[----:B------:R-:W-:Y:S02]  /*2690*/  P2R R117, PR, RZ, 0x8 ;  /* 0x00000008ff757803 */ /* 0x000fe40000000000 */
[----:B------:R-:W-:-:S02]  /*26a0*/  IADD3.X R11, R5, R103, R119, P1, P2 ;  /* 0x00000067050b7210 */ /* 0x000fc40000fe4477 */
[----:B------:R-:W-:Y:S02]  /*26b0*/  F2FP.BF16.F32.PACK_AB R60, RZ, R60 ;  /* 0x0000003cff3c723e */ /* 0x000fe400000010ff */
[----:B------:R-:W-:-:S03]  /*26c0*/  ISETP.GT.AND P1, PT, R3, RZ, P3 ;  /* 0x000000ff0300720c */ /* 0x000fc60001f24270 */
[----:B------:R0:W-:Y:S10]  /*26d0*/  @P0 STG.E.U16 desc[UR38][R102.64+0x10], R60 ;  /* 0x0000103c66000986 */ /* 0x0001f4000c101526 */
[----:B------:R-:W-:Y:S05]  /*26e0*/  @!P1 BRA `(.L_x_38) ;  /* 0x0000000000049947 */ /* 0x000fea0003800000 */
[----:B------:R3:W5:Y:S02]  /*26f0*/  LDG.E.LTC128B.U16 R114, desc[UR38][R6.64+0x12] ;  /* 0x0000122606727981 */ /* 0x000764000c1e1520 */
.L_x_38:
[----:B------:R-:W-:Y:S05]  /*2700*/  BSYNC B1 ;  /* 0x0000000000017941 */ /* 0x000fea0003800000 */
.L_x_37:
[----:B0----5:R-:W-:Y:S01]  /*2710*/  IMAD.U32 R60, R114, 0x10000, RZ ;  /* 0x00010000723c7824 */ /* 0x021fe200078e00ff */
[----:B------:R-:W-:Y:S01]  /*2720*/  ISETP.GT.AND P0, PT, R3, 0x8, P4 ;  /* 0x000000080300780c */ /* 0x000fe20002704270 */
[----:B------:R-:W-:Y:S02]  /*2730*/  BSSY B1, `(.L_x_39) ;  /* 0x000000a000017945 */ /* 0x000fe40003800000 */
[----:B------:R-:W-:-:S04]  /*2740*/  FMUL R60, R60, R89 ;  /* 0x000000593c3c7220 */ /* 0x000fc80000400000 */
[----:B------:R-:W-:Y:S01]  /*2750*/  FFMA R60, R61, R88, R60 ;  /* 0x000000583d3c7223 */ /* 0x000fe2000000003c */
[----:B------:R-:W-:-:S04]  /*2760*/  @P1 IMAD.MOV.U32 R61, RZ, RZ, R103 ;  /* 0x000000ffff3d1224 */ /* 0x000fc800078e0067 */
[----:B------:R-:W-:-:S04]  /*2770*/  F2FP.BF16.F32.PACK_AB R60, RZ, R60 ;  /* 0x0000003cff3c723e */ /* 0x000fc800000010ff */
[----:B------:R-:W-:Y:S01]  /*2780*/  PRMT R118, R60, 0x7610, R118 ;  /* 0x000076103c767816 */ /* 0x000fe20000000076 */
[----:B------:R-:W-:-:S05]  /*2790*/  @P1 IMAD.MOV.U32 R60, RZ, RZ, R102 ;  /* 0x000000ffff3c1224 */ /* 0x000fca00078e0066 */
[----:B------:R0:W-:Y:S01]  /*27a0*/  @P1 STG.E.U16 desc[UR38][R60.64+0x12], R118 ;  /* 0x000012763c001986 */ /* 0x0001e2000c101526 */
[----:B------:R-:W-:Y:S05]  /*27b0*/  @!P0 BRA `(.L_x_40) ;  /* 0x0000000000048947 */ /* 0x000fea0003800000 */
[----:B------:R0:W5:Y:S02]  /*27c0*/  LDG.E.LTC128B.U16 R114, desc[UR38][R56.64+0x10] ;  /* 0x0000102638727981 */ /* 0x000164000c1e1520 */
.L_x_40:
[----:B------:R-:W-:Y:S05]  /*27d0*/  BSYNC B1 ;  /* 0x0000000000017941 */ /* 0x000fea0003800000 */
.L_x_39:
[----:B0----5:R-:W-:Y:S01]  /*27e0*/  IMAD.U32 R60, R114, 0x10000, RZ ;  /* 0x00010000723c7824 */ /* 0x021fe200078e00ff */
[----:B------:R-:W-:Y:S01]  /*27f0*/  ISETP.GT.AND P1, PT, R3, 0x8, P3 ;  /* 0x000000080300780c */ /* 0x000fe20001f24270 */
[----:B------:R-:W-:Y:S02]  /*2800*/  BSSY B1, `(.L_x_41) ;  /* 0x0000007000017945 */ /* 0x000fe40003800000 */
[----:B------:R-:W-:-:S04]  /*2810*/  FMUL R61, R60, R89 ;  /* 0x000000593c3d7220 */ /* 0x000fc80000400000 */
[----:B------:R-:W-:-:S05]  /*2820*/  FFMA R61, R62, R88, R61 ;  /* 0x000000583e3d7223 */ /* 0x000fca000000003d */
[----:B------:R-:W-:-:S05]  /*2830*/  F2FP.BF16.F32.PACK_AB R61, RZ, R61 ;  /* 0x0000003dff3d723e */ /* 0x000fca00000010ff */
[----:B------:R0:W-:Y:S01]  /*2840*/  @P0 STG.E.U16 desc[UR38][R58.64+0x10], R61 ;  /* 0x0000103d3a000986 */ /* 0x0001e2000c101526 */
[----:B------:R-:W-:Y:S05]  /*2850*/  @!P1 BRA `(.L_x_42) ;  /* 0x0000000000049947 */ /* 0x000fea0003800000 */
[----:B------:R0:W5:Y:S02]  /*2860*/  LDG.E.LTC128B.U16 R114, desc[UR38][R56.64+0x12] ;  /* 0x0000122638727981 */ /* 0x000164000c1e1520 */
.L_x_42:
[----:B------:R-:W-:Y:S05]  /*2870*/  BSYNC B1 ;  /* 0x0000000000017941 */ /* 0x000fea0003800000 */
.L_x_41:
[----:B-----5:R-:W-:Y:S01]  /*2880*/  IMAD.U32 R60, R114, 0x10000, RZ ;  /* 0x00010000723c7824 */ /* 0x020fe200078e00ff */
[----:B------:R-:W-:Y:S01]  /*2890*/  IADD3 R121, P0, R106, 0x80, RZ ;  /* 0x000000806a797810 */ /* 0x000fe20007f1e0ff */
[----:B------:R-:W-:Y:S01]  /*28a0*/  BSSY B1, `(.L_x_43) ;  /* 0x000000b000017945 */ /* 0x000fe20003800000 */
[----:B------:R-:W-:Y:S01]  /*28b0*/  ISETP.GT.AND P2, PT, R4, 0x10, PT ;  /* 0x000000100400780c */ /* 0x000fe20003f44270 */
[----:B------:R-:W-:Y:S02]  /*28c0*/  FMUL R60, R60, R89 ;  /* 0x000000593c3c7220 */ /* 0x000fe40000400000 */
[----:B------:R-:W-:Y:S01]  /*28d0*/  IMAD.X R107, RZ, RZ, R107, P0 ;  /* 0x000000ffff6b7224 */ /* 0x000fe200000e066b */
[----:B------:R-:W-:Y:S01]  /*28e0*/  ISETP.GT.AND P0, PT, R3, RZ, P2 ;  /* 0x000000ff0300720c */ /* 0x000fe20001704270 */
[----:B------:R-:W-:Y:S01]  /*28f0*/  FFMA R60, R63, R88, R60 ;  /* 0x000000583f3c7223 */ /* 0x000fe2000000003c */
[----:B------:R-:W-:-:S04]  /*2900*/  P2R R118, PR, RZ, 0x4 ;  /* 0x00000004ff767803 */ /* 0x000fc80000000000 */
[----:B------:R-:W-:-:S05]  /*2910*/  F2FP.BF16.F32.PACK_AB R60, RZ, R60 ;  /* 0x0000003cff3c723e */ /* 0x000fca00000010ff */
[----:B------:R0:W-:Y:S02]  /*2920*/  @P1 STG.E.U16 desc[UR38][R58.64+0x12], R60 ;  /* 0x0000123c3a001986 */ /* 0x0001e4000c101526 */
[----:B------:R-:W-:Y:S05]  /*2930*/  @!P0 BRA `(.L_x_44) ;  /* 0x0000000000048947 */ /* 0x000fea0003800000 */
[----:B------:R0:W5:Y:S02]  /*2940*/  LDG.E.LTC128B.U16 R114, desc[UR38][R6.64+0x20] ;  /* 0x0000202606727981 */ /* 0x000164000c1e1520 */
.L_x_44:
[----:B------:R-:W-:Y:S05]  /*2950*/  BSYNC B1 ;  /* 0x0000000000017941 */ /* 0x000fea0003800000 */
.L_x_43:
[----:B0----5:R-:W-:Y:S01]  /*2960*/  IMAD.U32 R60, R114, 0x10000, RZ ;  /* 0x00010000723c7824 */ /* 0x021fe200078e00ff */
[----:B------:R-:W-:Y:S01]  /*2970*/  ISETP.GT.AND P1, PT, R4, 0x11, PT ;  /* 0x000000110400780c */ /* 0x000fe20003f24270 */
[-C--:B------:R-:W-:Y:S01]  /*2980*/  IMAD.WIDE.U32 R62, R121, R104.reuse, R8 ;  /* 0x00000068793e7225 */ /* 0x080fe200078e0008 */
[----:B------:R-:W-:Y:S03]  /*2990*/  BSSY B1, `(.L_x_45) ;  /* 0x0000021000017945 */ /* 0x000fe60003800000 */
[----:B------:R-:W-:Y:S01]  /*29a0*/  FMUL R21, R60, R89 ;  /* 0x000000593c157220 */ /* 0x000fe20000400000 */
[----:B------:R-:W-:-:S03]  /*29b0*/  IMAD R60, R107, R104, RZ ;  /* 0x000000686b3c7224 */ /* 0x000fc600078e02ff */
[----:B------:R-:W-:Y:S01]  /*29c0*/  FFMA R21, R64, R88, R21 ;  /* 0x0000005840157223 */ /* 0x000fe20000000015 */
[C---:B------:R-:W-:Y:S02]  /*29d0*/  IMAD R119, R121.reuse, R105, R60 ;  /* 0x0000006979777224 */ /* 0x040fe400078e023c */
[----:B------:R-:W-:Y:S02]  /*29e0*/  IMAD.WIDE.U32 R60, R121, R104, R100 ;  /* 0x00000068793c7225 */ /* 0x000fe400078e0064 */
[----:B------:R-:W-:Y:S02]  /*29f0*/  F2FP.BF16.F32.PACK_AB R21, RZ, R21 ;  /* 0x00000015ff15723e */ /* 0x000fe400000010ff */
[----:B------:R-:W-:Y:S02]  /*2a00*/  IMAD.IADD R63, R119, 0x1, R63 ;  /* 0x00000001773f7824 */ /* 0x000fe400078e023f */
[----:B------:R-:W-:Y:S01]  /*2a10*/  PRMT R105, R21, 0x7610, R105 ;  /* 0x0000761015697816 */ /* 0x000fe20000000069 */
[----:B------:R-:W-:-:S02]  /*2a20*/  IMAD.IADD R21, R61, 0x1, R119 ;  /* 0x000000013d157824 */ /* 0x000fc400078e0277 */
[----:B------:R-:W-:Y:S02]  /*2a30*/  IMAD.WIDE.U32 R106, R19, R14, R62 ;  /* 0x0000000e136a7225 */ /* 0x000fe400078e003e */
[----:B------:R0:W-:Y:S01]  /*2a40*/  @P0 STG.E.U16 desc[UR38][R102.64+0x20], R105 ;  /* 0x0000206966000986 */ /* 0x0001e2000c101526 */
[----:B------:R-:W-:-:S04]  /*2a50*/  LEA R62, P0, R60, R12, 0x1 ;  /* 0x0000000c3c3e7211 */ /* 0x000fc800078008ff */
[----:B------:R-:W-:Y:S01]  /*2a60*/  LEA.HI.X R63, R60, R13, R21, 0x1, P0 ;  /* 0x0000000d3c3f7211 */ /* 0x000fe200000f0c15 */
[----:B------:R-:W-:Y:S01]  /*2a70*/  IMAD.IADD R21, R113, 0x1, R107 ;  /* 0x0000000171157824 */ /* 0x000fe200078e026b */
[----:B------:R-:W-:-:S04]  /*2a80*/  LEA R60, P0, R106, R12, 0x1 ;  /* 0x0000000c6a3c7211 */ /* 0x000fc800078008ff */
[----:B------:R-:W-:Y:S01]  /*2a90*/  LEA.HI.X R61, R106, R13, R21, 0x1, P0 ;  /* 0x0000000d6a3d7211 */ /* 0x000fe200000f0c15 */
[----:B0-----:R-:W-:-:S04]  /*2aa0*/  IMAD.WIDE.U32 R104, R121, R104, R110 ;  /* 0x0000006879687225 */ /* 0x001fc800078e006e */
[----:B------:R-:W-:Y:S01]  /*2ab0*/  IMAD.IADD R119, R119, 0x1, R105 ;  /* 0x0000000177777824 */ /* 0x000fe200078e0269 */
[----:B------:R-:W-:-:S05]  /*2ac0*/  IADD3 R64, P0, R20, R104, RZ ;  /* 0x0000006814407210 */ /* 0x000fca0007f1e0ff */
[----:B------:R-:W-:Y:S01]  /*2ad0*/  IMAD.X R100, R119, 0x1, R101, P0 ;  /* 0x0000000177647824 */ /* 0x000fe200000e0665 */
[----:B------:R-:W-:-:S05]  /*2ae0*/  IADD3 R20, P0, R8, R104, RZ ;  /* 0x0000006808147210 */ /* 0x000fca0007f1e0ff */
[----:B------:R-:W-:Y:S01]  /*2af0*/  IMAD.X R21, R9, 0x1, R119, P0 ;  /* 0x0000000109157824 */ /* 0x000fe200000e0677 */
[----:B------:R-:W-:Y:S01]  /*2b00*/  LEA R8, P0, R64, R12, 0x1 ;  /* 0x0000000c40087211 */ /* 0x000fe200078008ff */
[----:B------:R-:W-:-:S03]  /*2b10*/  IMAD.WIDE.U32 R20, R19, R14, R20 ;  /* 0x0000000e13147225 */ /* 0x000fc600078e0014 */
[----:B------:R-:W-:Y:S02]  /*2b20*/  LEA.HI.X R9, R64, R13, R100, 0x1, P0 ;  /* 0x0000000d40097211 */ /* 0x000fe400000f0c64 */
[----:B------:R-:W-:Y:S01]  /*2b30*/  P2R R100, PR, RZ, 0x2 ;  /* 0x00000002ff647803 */ /* 0x000fe20000000000 */
[----:B------:R-:W-:Y:S01]  /*2b40*/  IMAD.IADD R113, R113, 0x1, R21 ;  /* 0x0000000171717824 */ /* 0x000fe200078e0215 */
[----:B------:R-:W-:-:S04]  /*2b50*/  LEA R12, P0, R20, R12, 0x1 ;  /* 0x0000000c140c7211 */ /* 0x000fc800078008ff */
[----:B------:R-:W-:Y:S02]  /*2b60*/  LEA.HI.X R13, R20, R13, R113, 0x1, P0 ;  /* 0x0000000d140d7211 */ /* 0x000fe400000f0c71 */
[----:B------:R-:W-:-:S13]  /*2b70*/  ISETP.GT.AND P0, PT, R3, RZ, P1 ;  /* 0x000000ff0300720c */ /* 0x000fda0000f04270 */
[----:B------:R-:W-:Y:S05]  /*2b80*/  @!P0 BRA `(.L_x_46) ;  /* 0x0000000000048947 */ /* 0x000fea0003800000 */
[----:B------:R0:W5:Y:S02]  /*2b90*/  LDG.E.LTC128B.U16 R114, desc[UR38][R6.64+0x22] ;  /* 0x0000222606727981 */ /* 0x000164000c1e1520 */
.L_x_46:
[----:B------:R-:W-:Y:S05]  /*2ba0*/  BSYNC B1 ;  /* 0x0000000000017941 */ /* 0x000fea0003800000 */
.L_x_45:
[----:B-----5:R-:W-:Y:S01]  /*2bb0*/  IMAD.U32 R14, R114, 0x10000, RZ ;  /* 0x00010000720e7824 */ /* 0x020fe200078e00ff */
[----:B------:R-:W-:Y:S01]  /*2bc0*/  BSSY B1, `(.L_x_47) ;  /* 0x000000a000017945 */ /* 0x000fe20003800000 */
[----:B------:R-:W-:Y:S02]  /*2bd0*/  @P0 IMAD.MOV.U32 R20, RZ, RZ, R102 ;  /* 0x000000ffff140224 */ /* 0x000fe400078e0066 */
[----:B------:R-:W-:Y:S01]  /*2be0*/  FMUL R14, R14, R89 ;  /* 0x000000590e0e7220 */ /* 0x000fe20000400000 */
[----:B------:R-:W-:-:S03]  /*2bf0*/  @P0 IMAD.MOV.U32 R21, RZ, RZ, R103 ;  /* 0x000000ffff150224 */ /* 0x000fc600078e0067 */
[----:B------:R-:W-:-:S05]  /*2c00*/  FFMA R14, R65, R88, R14 ;  /* 0x00000058410e7223 */ /* 0x000fca000000000e */
[----:B------:R-:W-:-:S05]  /*2c10*/  F2FP.BF16.F32.PACK_AB R14, RZ, R14 ;  /* 0x0000000eff0e723e */ /* 0x000fca00000010ff */
[----:B------:R0:W-:Y:S01]  /*2c20*/  @P0 STG.E.U16 desc[UR38][R20.64+0x22], R14 ;  /* 0x0000220e14000986 */ /* 0x0001e2000c101526 */
[----:B------:R-:W-:-:S13]  /*2c30*/  ISETP.GT.AND P0, PT, R3, 0x8, P2 ;  /* 0x000000080300780c */ /* 0x000fda0001704270 */
[----:B0-----:R-:W-:Y:S05]  /*2c40*/  @!P0 BRA `(.L_x_48) ;  /* 0x0000000000048947 */ /* 0x001fea0003800000 */
[----:B------:R0:W5:Y:S02]  /*2c50*/  LDG.E.LTC128B.U16 R114, desc[UR38][R56.64+0x20] ;  /* 0x0000202638727981 */ /* 0x000164000c1e1520 */
.L_x_48:
[----:B------:R-:W-:Y:S05]  /*2c60*/  BSYNC B1 ;  /* 0x0000000000017941 */ /* 0x000fea0003800000 */
.L_x_47:
[----:B-----5:R-:W-:Y:S01]  /*2c70*/  IMAD.U32 R14, R114, 0x10000, RZ ;  /* 0x00010000720e7824 */ /* 0x020fe200078e00ff */
[----:B------:R-:W-:Y:S03]  /*2c80*/  BSSY B1, `(.L_x_49) ;  /* 0x0000008000017945 */ /* 0x000fe60003800000 */
[----:B------:R-:W-:-:S04]  /*2c90*/  FMUL R19, R14, R89 ;  /* 0x000000590e137220 */ /* 0x000fc80000400000 */
[----:B------:R-:W-:-:S05]  /*2ca0*/  FFMA R19, R66, R88, R19 ;  /* 0x0000005842137223 */ /* 0x000fca0000000013 */
[----:B------:R-:W-:-:S05]  /*2cb0*/  F2FP.BF16.F32.PACK_AB R19, RZ, R19 ;  /* 0x00000013ff13723e */ /* 0x000fca00000010ff */
[----:B------:R0:W-:Y:S01]  /*2cc0*/  @P0 STG.E.U16 desc[UR38][R58.64+0x20], R19 ;  /* 0x000020133a000986 */ /* 0x0001e2000c101526 */
[----:B------:R-:W-:-:S13]  /*2cd0*/  ISETP.GT.AND P0, PT, R3, 0x8, P1 ;  /* 0x000000080300780c */ /* 0x000fda0000f04270 */
[----:B0-----:R-:W-:Y:S05]  /*2ce0*/  @!P0 BRA `(.L_x_50) ;  /* 0x0000000000048947 */ /* 0x001fea0003800000 */
[----:B------:R0:W5:Y:S02]  /*2cf0*/  LDG.E.LTC128B.U16 R114, desc[UR38][R56.64+0x22] ;  /* 0x0000222638727981 */ /* 0x000164000c1e1520 */
.L_x_50:
[----:B------:R-:W-:Y:S05]  /*2d00*/  BSYNC B1 ;  /* 0x0000000000017941 */ /* 0x000fea0003800000 */
.L_x_49:
[----:B-----5:R-:W-:Y:S01]  /*2d10*/  IMAD.U32 R14, R114, 0x10000, RZ ;  /* 0x00010000720e7824 */ /* 0x020fe200078e00ff */
[----:B------:R-:W-:Y:S01]  /*2d20*/  ISETP.GT.AND P2, PT, R4, 0x18, PT ;  /* 0x000000180400780c */ /* 0x000fe20003f44270 */
[----:B------:R-:W-:Y:S02]  /*2d30*/  BSSY B1, `(.L_x_51) ;  /* 0x0000009000017945 */ /* 0x000fe40003800000 */
[----:B------:R-:W-:Y:S01]  /*2d40*/  FMUL R14, R14, R89 ;  /* 0x000000590e0e7220 */ /* 0x000fe20000400000 */
[----:B------:R-:W-:-:S03]  /*2d50*/  P2R R101, PR, RZ, 0x4 ;  /* 0x00000004ff657803 */ /* 0x000fc60000000000 */
[----:B------:R-:W-:-:S05]  /*2d60*/  FFMA R14, R67, R88, R14 ;  /* 0x00000058430e7223 */ /* 0x000fca000000000e */
[----:B------:R-:W-:-:S05]  /*2d70*/  F2FP.BF16.F32.PACK_AB R14, RZ, R14 ;  /* 0x0000000eff0e723e */ /* 0x000fca00000010ff */
[----:B------:R0:W-:Y:S01]  /*2d80*/  @P0 STG.E.U16 desc[UR38][R58.64+0x22], R14 ;  /* 0x0000220e3a000986 */ /* 0x0001e2000c101526 */
[----:B------:R-:W-:-:S13]  /*2d90*/  ISETP.GT.AND P0, PT, R3, RZ, P2 ;  /* 0x000000ff0300720c */ /* 0x000fda0001704270 */
[----:B0-----:R-:W-:Y:S05]  /*2da0*/  @!P0 BRA `(.L_x_52) ;  /* 0x0000000000048947 */ /* 0x001fea0003800000 */
[----:B------:R0:W5:Y:S02]  /*2db0*/  LDG.E.LTC128B.U16 R114, desc[UR38][R6.64+0x30] ;  /* 0x0000302606727981 */ /* 0x000164000c1e1520 */
.L_x_52:
[----:B------:R-:W-:Y:S05]  /*2dc0*/  BSYNC B1 ;  /* 0x0000000000017941 */ /* 0x000fea0003800000 */
.L_x_51:
[----:B-----5:R-:W-:Y:S01]  /*2dd0*/  IMAD.U32 R14, R114, 0x10000, RZ ;  /* 0x00010000720e7824 */ /* 0x020fe200078e00ff */
[----:B------:R-:W-:Y:S01]  /*2de0*/  ISETP.GT.AND P1, PT, R4, 0x19, PT ;  /* 0x000000190400780c */ /* 0x000fe20003f24270 */
[----:B------:R-:W-:Y:S01]  /*2df0*/  @P0 IMAD.MOV.U32 R20, RZ, RZ, R102 ;  /* 0x000000ffff140224 */ /* 0x000fe200078e0066 */
[----:B------:R-:W-:Y:S01]  /*2e00*/  BSSY B1, `(.L_x_53) ;  /* 0x000000a000017945 */ /* 0x000fe20003800000 */
[----:B------:R-:W-:Y:S01]  /*2e10*/  FMUL R19, R14, R89 ;  /* 0x000000590e137220 */ /* 0x000fe20000400000 */
[----:B------:R-:W-:-:S03]  /*2e20*/  @P0 IMAD.MOV.U32 R21, RZ, RZ, R103 ;  /* 0x000000ffff150224 */ /* 0x000fc600078e0067 */
[----:B------:R-:W-:Y:S01]  /*2e30*/  FFMA R19, R68, R88, R19 ;  /* 0x0000005844137223 */ /* 0x000fe20000000013 */
[----:B------:R-:W-:-:S04]  /*2e40*/  P2R R68, PR, RZ, 0x2 ;  /* 0x00000002ff447803 */ /* 0x000fc80000000000 */
[----:B------:R-:W-:-:S05]  /*2e50*/  F2FP.BF16.F32.PACK_AB R19, RZ, R19 ;  /* 0x00000013ff13723e */ /* 0x000fca00000010ff */
[----:B------:R0:W-:Y:S01]  /*2e60*/  @P0 STG.E.U16 desc[UR38][R20.64+0x30], R19 ;  /* 0x0000301314000986 */ /* 0x0001e2000c101526 */
[----:B------:R-:W-:-:S13]  /*2e70*/  ISETP.GT.AND P0, PT, R3, RZ, P1 ;  /* 0x000000ff0300720c */ /* 0x000fda0000f04270 */
[----:B0-----:R-:W-:Y:S05]  /*2e80*/  @!P0 BRA `(.L_x_54) ;  /* 0x0000000000048947 */ /* 0x001fea0003800000 */
[----:B------:R0:W5:Y:S02]  /*2e90*/  LDG.E.LTC128B.U16 R114, desc[UR38][R6.64+0x32] ;  /* 0x0000322606727981 */ /* 0x000164000c1e1520 */
.L_x_54:
[----:B------:R-:W-:Y:S05]  /*2ea0*/  BSYNC B1 ;  /* 0x0000000000017941 */ /* 0x000fea0003800000 */
.L_x_53:
        /* <DEDUP_REMOVED lines=11> */
.L_x_56:
[----:B------:R-:W-:Y:S05]  /*2f60*/  BSYNC B1 ;  /* 0x0000000000017941 */ /* 0x000fea0003800000 */
.L_x_55:
        /* <DEDUP_REMOVED lines=9> */
.L_x_58:
[----:B------:R-:W-:Y:S05]  /*3000*/  BSYNC B1 ;  /* 0x0000000000017941 */ /* 0x000fea0003800000 */
.L_x_57:
        /* <DEDUP_REMOVED lines=11> */
.L_x_60:
[----:B------:R-:W-:Y:S05]  /*30c0*/  BSYNC B1 ;  /* 0x0000000000017941 */ /* 0x000fea0003800000 */
.L_x_59:
[----:B-----5:R-:W-:Y:S01]  /*30d0*/  IMAD.U32 R14, R114, 0x10000, RZ ;  /* 0x00010000720e7824 */ /* 0x020fe200078e00ff */
[----:B------:R-:W-:Y:S01]  /*30e0*/  ISETP.GT.AND P1, PT, R4, 0x21, PT ;  /* 0x000000210400780c */ /* 0x000fe20003f24270 */
[----:B------:R-:W-:Y:S01]  /*30f0*/  @P0 IMAD.MOV.U32 R20, RZ, RZ, R102 ;  /* 0x000000ffff140224 */ /* 0x000fe200078e0066 */
[----:B------:R-:W-:Y:S01]  /*3100*/  BSSY B1, `(.L_x_61) ;  /* 0x000000a000017945 */ /* 0x000fe20003800000 */
[----:B------:R-:W-:Y:S01]  /*3110*/  FMUL R19, R14, R89 ;  /* 0x000000590e137220 */ /* 0x000fe20000400000 */
[----:B------:R-:W-:Y:S01]  /*3120*/  @P0 IMAD.MOV.U32 R21, RZ, RZ, R103 ;  /* 0x000000ffff150224 */ /* 0x000fe200078e0067 */
[----:B------:R-:W-:Y:S02]  /*3130*/  P2R R70, PR, RZ, 0x2 ;  /* 0x00000002ff467803 */ /* 0x000fe40000000000 */
[----:B------:R-:W-:-:S05]  /*3140*/  FFMA R19, R72, R88, R19 ;  /* 0x0000005848137223 */ /* 0x000fca0000000013 */
[----:B------:R-:W-:-:S05]  /*3150*/  F2FP.BF16.F32.PACK_AB R19, RZ, R19 ;  /* 0x00000013ff13723e */ /* 0x000fca00000010ff */
[----:B------:R0:W-:Y:S01]  /*3160*/  @P0 STG.E.U16 desc[UR38][R20.64+0x40], R19 ;  /* 0x0000401314000986 */ /* 0x0001e2000c101526 */
[----:B------:R-:W-:-:S13]  /*3170*/  ISETP.GT.AND P0, PT, R3, RZ, P1 ;  /* 0x000000ff0300720c */ /* 0x000fda0000f04270 */
[----:B0-----:R-:W-:Y:S05]  /*3180*/  @!P0 BRA `(.L_x_62) ;  /* 0x0000000000048947 */ /* 0x001fea0003800000 */
[----:B------:R0:W5:Y:S02]  /*3190*/  LDG.E.LTC128B.U16 R114, desc[UR38][R6.64+0x42] ;  /* 0x0000422606727981 */ /* 0x000164000c1e1520 */
.L_x_62:
[----:B------:R-:W-:Y:S05]  /*31a0*/  BSYNC B1 ;  /* 0x0000000000017941 */ /* 0x000fea0003800000 */
.L_x_61:
        /* <DEDUP_REMOVED lines=11> */
.L_x_64:
[----:B------:R-:W-:Y:S05]  /*3260*/  BSYNC B1 ;  /* 0x0000000000017941 */ /* 0x000fea0003800000 */
.L_x_63:
        /* <DEDUP_REMOVED lines=9> */
.L_x_66:
[----:B------:R-:W-:Y:S05]  /*3300*/  BSYNC B1 ;  /* 0x0000000000017941 */ /* 0x000fea0003800000 */
.L_x_65:
        /* <DEDUP_REMOVED lines=11> */
.L_x_68:
[----:B------:R-:W-:Y:S05]  /*33c0*/  BSYNC B1 ;  /* 0x0000000000017941 */ /* 0x000fea0003800000 */
.L_x_67:
        /* <DEDUP_REMOVED lines=13> */
.L_x_70:
[----:B------:R-:W-:Y:S05]  /*34a0*/  BSYNC B1 ;  /* 0x0000000000017941 */ /* 0x000fea0003800000 */
.L_x_69:
        /* <DEDUP_REMOVED lines=11> */
.L_x_72:
[----:B------:R-:W-:Y:S05]  /*3560*/  BSYNC B1 ;  /* 0x0000000000017941 */ /* 0x000fea0003800000 */
.L_x_71:
        /* <DEDUP_REMOVED lines=9> */
.L_x_74:
[----:B------:R-:W-:Y:S05]  /*3600*/  BSYNC B1 ;  /* 0x0000000000017941 */ /* 0x000fea0003800000 */
.L_x_73:
[----:B-----5:R-:W-:Y:S01]  /*3610*/  IMAD.U32 R14, R114, 0x10000, RZ ;  /* 0x00010000720e7824 */ /* 0x020fe200078e00ff */
[----:B------:R-:W-:Y:S01]  /*3620*/  ISETP.GT.AND P3, PT, R4, 0x30, PT ;  /* 0x000000300400780c */ /* 0x000fe20003f64270 */
[----:B------:R-:W-:Y:S02]  /*3630*/  BSSY B1, `(.L_x_75) ;  /* 0x0000008000017945 */ /* 0x000fe40003800000 */
[----:B------:R-:W-:-:S04]  /*3640*/  FMUL R14, R14, R89 ;  /* 0x000000590e0e7220 */ /* 0x000fc80000400000 */
[----:B------:R-:W-:-:S05]  /*3650*/  FFMA R14, R79, R88, R14 ;  /* 0x000000584f0e7223 */ /* 0x000fca000000000e */
[----:B------:R-:W-:-:S05]  /*3660*/  F2FP.BF16.F32.PACK_AB R14, RZ, R14 ;  /* 0x0000000eff0e723e */ /* 0x000fca00000010ff */
[----:B------:R0:W-:Y:S01]  /*3670*/  @P0 STG.E.U16 desc[UR38][R58.64+0x52], R14 ;  /* 0x0000520e3a000986 */ /* 0x0001e2000c101526 */
[----:B------:R-:W-:-:S13]  /*3680*/  ISETP.GT.AND P0, PT, R3, RZ, P3 ;  /* 0x000000ff0300720c */ /* 0x000fda0001f04270 */
[----:B0-----:R-:W-:Y:S05]  /*3690*/  @!P0 BRA `(.L_x_76) ;  /* 0x0000000000048947 */ /* 0x001fea0003800000 */
[----:B------:R0:W5:Y:S02]  /*36a0*/  LDG.E.LTC128B.U16 R114, desc[UR38][R6.64+0x60] ;  /* 0x0000602606727981 */ /* 0x000164000c1e1520 */
.L_x_76:
[----:B------:R-:W-:Y:S05]  /*36b0*/  BSYNC B1 ;  /* 0x0000000000017941 */ /* 0x000fea0003800000 */
.L_x_75:
[----:B-----5:R-:W-:Y:S01]  /*36c0*/  IMAD.U32 R14, R114, 0x10000, RZ ;  /* 0x00010000720e7824 */ /* 0x020fe200078e00ff */
[----:B------:R-:W-:Y:S01]  /*36d0*/  ISETP.GT.AND P2, PT, R4, 0x31, PT ;  /* 0x000000310400780c */ /* 0x000fe20003f44270 */
[----:B------:R-:W-:Y:S01]  /*36e0*/  @P0 IMAD.MOV.U32 R20, RZ, RZ, R102 ;  /* 0x000000ffff140224 */ /* 0x000fe200078e0066 */
[----:B------:R-:W-:Y:S01]  /*36f0*/  BSSY B1, `(.L_x_77) ;  /* 0x0000009000017945 */ /* 0x000fe20003800000 */
[----:B------:R-:W-:Y:S01]  /*3700*/  FMUL R19, R14, R89 ;  /* 0x000000590e137220 */ /* 0x000fe20000400000 */
[----:B------:R-:W-:-:S03]  /*3710*/  @P0 IMAD.MOV.U32 R21, RZ, RZ, R103 ;  /* 0x000000ffff150224 */ /* 0x000fc600078e0067 */
[----:B------:R-:W-:-:S05]  /*3720*/  FFMA R19, R80, R88, R19 ;  /* 0x0000005850137223 */ /* 0x000fca0000000013 */
[----:B------:R-:W-:-:S05]  /*3730*/  F2FP.BF16.F32.PACK_AB R19, RZ, R19 ;  /* 0x00000013ff13723e */ /* 0x000fca00000010ff */
[----:B------:R0:W-:Y:S01]  /*3740*/  @P0 STG.E.U16 desc[UR38][R20.64+0x60], R19 ;  /* 0x0000601314000986 */ /* 0x0001e2000c101526 */
[----:B------:R-:W-:-:S13]  /*3750*/  ISETP.GT.AND P0, PT, R3, RZ, P2 ;  /* 0x000000ff0300720c */ /* 0x000fda0001704270 */
[----:B0-----:R-:W-:Y:S05]  /*3760*/  @!P0 BRA `(.L_x_78) ;  /* 0x0000000000048947 */ /* 0x001fea0003800000 */
[----:B------:R0:W5:Y:S02]  /*3770*/  LDG.E.LTC128B.U16 R114, desc[UR38][R6.64+0x62] ;  /* 0x0000622606727981 */ /* 0x000164000c1e1520 */
.L_x_78:
[----:B------:R-:W-:Y:S05]  /*3780*/  BSYNC B1 ;  /* 0x0000000000017941 */ /* 0x000fea0003800000 */
.L_x_77:
        /* <DEDUP_REMOVED lines=11> */
.L_x_80:
[----:B------:R-:W-:Y:S05]  /*3840*/  BSYNC B1 ;  /* 0x0000000000017941 */ /* 0x000fea0003800000 */
.L_x_79:
        /* <DEDUP_REMOVED lines=9> */
.L_x_82:
[----:B------:R-:W-:Y:S05]  /*38e0*/  BSYNC B1 ;  /* 0x0000000000017941 */ /* 0x000fea0003800000 */
.L_x_81:
        /* <DEDUP_REMOVED lines=10> */
.L_x_84:
[----:B------:R-:W-:Y:S05]  /*3990*/  BSYNC B1 ;  /* 0x0000000000017941 */ /* 0x000fea0003800000 */
.L_x_83:
        /* <DEDUP_REMOVED lines=8> */
[----:B------:R-:W-:-:S05]  /*3a20*/  IADD3 R20, P0, R15, R108, RZ ;  /* 0x0000006c0f147210 */ /* 0x000fca0007f1e0ff */
[----:B------:R-:W-:Y:S01]  /*3a30*/  IMAD.X R21, R5, 0x1, R109, P0 ;  /* 0x0000000105157824 */ /* 0x000fe200000e066d */
[----:B------:R-:W-:-:S05]  /*3a40*/  IADD3 R64, P0, R15, R108, RZ ;  /* 0x0000006c0f407210 */ /* 0x000fca0007f1e0ff */
[----:B------:R-:W-:Y:S01]  /*3a50*/  IMAD.X R65, R5, 0x1, R109, P0 ;  /* 0x0000000105417824 */ /* 0x000fe200000e066d */
[----:B------:R-:W-:-:S05]  /*3a60*/  IADD3 R14, P0, R15, R102, RZ ;  /* 0x000000660f0e7210 */ /* 0x000fca0007f1e0ff */
[----:B------:R-:W-:Y:S01]  /*3a70*/  IMAD.X R15, R5, 0x1, R103, P0 ;  /* 0x00000001050f7824 */ /* 0x000fe200000e0667 */
[----:B------:R-:W-:-:S04]  /*3a80*/  ISETP.GT.AND P0, PT, R4, 0x39, PT ;  /* 0x000000390400780c */ /* 0x000fc80003f04270 */
[----:B------:R-:W-:-:S13]  /*3a90*/  ISETP.GT.AND P4, PT, R3, RZ, P0 ;  /* 0x000000ff0300720c */ /* 0x000fda0000784270 */
[----:B0-----:R-:W-:Y:S05]  /*3aa0*/  @!P4 BRA `(.L_x_86) ;  /* 0x000000000004c947 */ /* 0x001fea0003800000 */
[----:B------:R0:W5:Y:S02]  /*3ab0*/  LDG.E.LTC128B.U16 R114, desc[UR38][R6.64+0x72] ;  /* 0x0000722606727981 */ /* 0x000164000c1e1520 */
.L_x_86:
[----:B------:R-:W-:Y:S05]  /*3ac0*/  BSYNC B1 ;  /* 0x0000000000017941 */ /* 0x000fea0003800000 */
.L_x_85:
        /* <DEDUP_REMOVED lines=9> */
.L_x_88:
[----:B------:R-:W-:Y:S05]  /*3b60*/  BSYNC B1 ;  /* 0x0000000000017941 */ /* 0x000fea0003800000 */
.L_x_87:
        /* <DEDUP_REMOVED lines=9> */
.L_x_90:
[----:B------:R-:W-:Y:S05]  /*3c00*/  BSYNC B1 ;  /* 0x0000000000017941 */ /* 0x000fea0003800000 */
.L_x_89:
[----:B-----5:R-:W-:-:S04]  /*3c10*/  IMAD.U32 R4, R114, 0x10000, RZ ;  /* 0x0001000072047824 */ /* 0x020fc800078e00ff */
[----:B------:R-:W-:-:S04]  /*3c20*/  FMUL R4, R4, R89 ;  /* 0x0000005904047220 */ /* 0x000fc80000400000 */
[----:B------:R-:W-:-:S05]  /*3c30*/  FFMA R4, R87, R88, R4 ;  /* 0x0000005857047223 */ /* 0x000fca0000000004 */
[----:B------:R-:W-:-:S04]  /*3c40*/  F2FP.BF16.F32.PACK_AB R4, RZ, R4 ;  /* 0x00000004ff04723e */ /* 0x000fc800000010ff */
[----:B-1-34-:R-:W-:-:S05]  /*3c50*/  PRMT R6, R4, 0x7610, R6 ;  /* 0x0000761004067816 */ /* 0x01afca0000000006 */
[----:B------:R1:W-:Y:S01]  /*3c60*/  @P4 STG.E.U16 desc[UR38][R58.64+0x72], R6 ;  /* 0x000072063a004986 */ /* 0x0003e2000c101526 */
[----:B------:R-:W-:-:S13]  /*3c70*/  ISETP.GT.AND P4, PT, R3, 0x80, P6 ;  /* 0x000000800300780c */ /* 0x000fda0003784270 */
[----:B------:R-:W3:Y:S01]  /*3c80*/  @P4 LDG.E.LTC128B.U16 R114, desc[UR38][R62.64] ;  /* 0x000000263e724981 */ /* 0x000ee2000c1e1520 */
[----:B------:R-:W-:Y:S01]  /*3c90*/  BSSY B1, `(.L_x_91) ;  /* 0x000000a000017945 */ /* 0x000fe20003800000 */
[----:B---3--:R-:W-:-:S04]  /*3ca0*/  IMAD.U32 R4, R114, 0x10000, RZ ;  /* 0x0001000072047824 */ /* 0x008fc800078e00ff */
[----:B------:R-:W-:-:S04]  /*3cb0*/  FMUL R5, R4, R89 ;  /* 0x0000005904057220 */ /* 0x000fc80000400000 */
[----:B------:R-:W-:-:S05]  /*3cc0*/  FFMA R5, R24, R88, R5 ;  /* 0x0000005818057223 */ /* 0x000fca0000000005 */
[----:B------:R-:W-:-:S05]  /*3cd0*/  F2FP.BF16.F32.PACK_AB R5, RZ, R5 ;  /* 0x00000005ff05723e */ /* 0x000fca00000010ff */
[----:B------:R1:W-:Y:S01]  /*3ce0*/  @P4 STG.E.U16 desc[UR38][R14.64], R5 ;  /* 0x000000050e004986 */ /* 0x0003e2000c101526 */
[----:B------:R-:W-:-:S04]  /*3cf0*/  ISETP.NE.AND P4, PT, R116, RZ, PT ;  /* 0x000000ff7400720c */ /* 0x000fc80003f85270 */
[----:B------:R-:W-:-:S13]  /*3d00*/  ISETP.GT.AND P4, PT, R3, 0x80, P4 ;  /* 0x000000800300780c */ /* 0x000fda0002784270 */
[----:B-1----:R-:W-:Y:S05]  /*3d10*/  @!P4 BRA `(.L_x_92) ;  /* 0x000000000004c947 */ /* 0x002fea0003800000 */
[----:B------:R1:W5:Y:S02]  /*3d20*/  LDG.E.LTC128B.U16 R114, desc[UR38][R60.64+0x2] ;  /* 0x000002263c727981 */ /* 0x000364000c1e1520 */
.L_x_92:
[----:B------:R-:W-:Y:S05]  /*3d30*/  BSYNC B1 ;  /* 0x0000000000017941 */ /* 0x000fea0003800000 */
.L_x_91:
[----:B-----5:R-:W-:Y:S01]  /*3d40*/  IMAD.U32 R4, R114, 0x10000, RZ ;  /* 0x0001000072047824 */ /* 0x020fe200078e00ff */
[----:B------:R-:W-:Y:S01]  /*3d50*/  ISETP.GT.AND P6, PT, R3, 0x88, P6 ;  /* 0x000000880300780c */ /* 0x000fe200037c4270 */
[----:B------:R-:W-:Y:S01]  /*3d60*/  @P4 IMAD.MOV.U32 R5, RZ, RZ, R15 ;  /* 0x000000ffff054224 */ /* 0x000fe200078e000f */
[----:B------:R-:W-:Y:S01]  /*3d70*/  BSSY B1, `(.L_x_93) ;  /* 0x0000009000017945 */ /* 0x000fe20003800000 */
[----:B------:R-:W-:-:S04]  /*3d80*/  FMUL R4, R4, R89 ;  /* 0x0000005904047220 */ /* 0x000fc80000400000 */
[----:B------:R-:W-:-:S05]  /*3d90*/  FFMA R4, R25, R88, R4 ;  /* 0x0000005819047223 */ /* 0x000fca0000000004 */
[----:B------:R-:W-:-:S04]  /*3da0*/  F2FP.BF16.F32.PACK_AB R4, RZ, R4 ;  /* 0x00000004ff04723e */ /* 0x000fc800000010ff */
[----:B------:R-:W-:Y:S01]  /*3db0*/  PRMT R6, R4, 0x7610, R6 ;  /* 0x0000761004067816 */ /* 0x000fe20000000006 */
[----:B------:R-:W-:-:S05]  /*3dc0*/  @P4 IMAD.MOV.U32 R4, RZ, RZ, R14 ;  /* 0x000000ffff044224 */ /* 0x000fca00078e000e */
[----:B------:R3:W-:Y:S01]  /*3dd0*/  @P4 STG.E.U16 desc[UR38][R4.64+0x2], R6 ;  /* 0x0000020604004986 */ /* 0x0007e2000c101526 */
[----:B------:R-:W-:Y:S05]  /*3de0*/  @!P6 BRA `(.L_x_94) ;  /* 0x000000000004e947 */ /* 0x000fea0003800000 */
[----:B------:R4:W5:Y:S02]  /*3df0*/  LDG.E.LTC128B.U16 R114, desc[UR38][R8.64] ;  /* 0x0000002608727981 */ /* 0x000964000c1e1520 */
.L_x_94:
[----:B------:R-:W-:Y:S05]  /*3e00*/  BSYNC B1 ;  /* 0x0000000000017941 */ /* 0x000fea0003800000 */
.L_x_93:
[----:B---3-5:R-:W-:Y:S01]  /*3e10*/  IMAD.U32 R4, R114, 0x10000, RZ ;  /* 0x0001000072047824 */ /* 0x028fe200078e00ff */
[----:B------:R-:W-:Y:S01]  /*3e20*/  ISETP.NE.AND P4, PT, R116, RZ, PT ;  /* 0x000000ff7400720c */ /* 0x000fe20003f85270 */
[----:B------:R-:W-:Y:S02]  /*3e30*/  BSSY B1, `(.L_x_95) ;  /* 0x0000008000017945 */ /* 0x000fe40003800000 */
[----:B------:R-:W-:Y:S01]  /*3e40*/  FMUL R5, R4, R89 ;  /* 0x0000005904057220 */ /* 0x000fe20000400000 */
[----:B------:R-:W-:-:S03]  /*3e50*/  ISETP.GT.AND P4, PT, R3, 0x88, P4 ;  /* 0x000000880300780c */ /* 0x000fc60002784270 */
[----:B------:R-:W-:-:S05]  /*3e60*/  FFMA R5, R26, R88, R5 ;  /* 0x000000581a057223 */ /* 0x000fca0000000005 */
[----:B------:R-:W-:-:S05]  /*3e70*/  F2FP.BF16.F32.PACK_AB R5, RZ, R5 ;  /* 0x00000005ff05723e */ /* 0x000fca00000010ff */
[----:B------:R3:W-:Y:S01]  /*3e80*/  @P6 STG.E.U16 desc[UR38][R20.64], R5 ;  /* 0x0000000514006986 */ /* 0x0007e2000c101526 */
[----:B------:R-:W-:Y:S05]  /*3e90*/  @!P4 BRA `(.L_x_96) ;  /* 0x000000000004c947 */ /* 0x000fea0003800000 */
[----:B------:R0:W5:Y:S02]  /*3ea0*/  LDG.E.LTC128B.U16 R114, desc[UR38][R12.64+0x2] ;  /* 0x000002260c727981 */ /* 0x000164000c1e1520 */
.L_x_96:
[----:B------:R-:W-:Y:S05]  /*3eb0*/  BSYNC B1 ;  /* 0x0000000000017941 */ /* 0x000fea0003800000 */
.L_x_95:
[----:B-----5:R-:W-:Y:S01]  /*3ec0*/  IMAD.U32 R4, R114, 0x10000, RZ ;  /* 0x0001000072047824 */ /* 0x020fe200078e00ff */
[----:B------:R-:W-:Y:S01]  /*3ed0*/  ISETP.NE.AND P6, PT, R115, RZ, PT ;  /* 0x000000ff7300720c */ /* 0x000fe20003fc5270 */
[----:B------:R-:W-:Y:S02]  /*3ee0*/  BSSY B1, `(.L_x_97) ;  /* 0x0000008000017945 */ /* 0x000fe40003800000 */
[----:B------:R-:W-:-:S04]  /*3ef0*/  FMUL R4, R4, R89 ;  /* 0x0000005904047220 */ /* 0x000fc80000400000 */
[----:B------:R-:W-:-:S05]  /*3f00*/  FFMA R4, R27, R88, R4 ;  /* 0x000000581b047223 */ /* 0x000fca0000000004 */
[----:B------:R-:W-:-:S05]  /*3f10*/  F2FP.BF16.F32.PACK_AB R4, RZ, R4 ;  /* 0x00000004ff04723e */ /* 0x000fca00000010ff */
[----:B------:R0:W-:Y:S01]  /*3f20*/  @P4 STG.E.U16 desc[UR38][R64.64+0x2], R4 ;  /* 0x0000020440004986 */ /* 0x0001e2000c101526 */
[----:B------:R-:W-:-:S13]  /*3f30*/  ISETP.GT.AND P4, PT, R3, 0x80, P6 ;  /* 0x000000800300780c */ /* 0x000fda0003784270 */
[----:B0-----:R-:W-:Y:S05]  /*3f40*/  @!P4 BRA `(.L_x_98) ;  /* 0x000000000004c947 */ /* 0x001fea0003800000 */
[----:B------:R0:W5:Y:S02]  /*3f50*/  LDG.E.LTC128B.U16 R114, desc[UR38][R60.64+0x10] ;  /* 0x000010263c727981 */ /* 0x000164000c1e1520 */
.L_x_98:
[----:B------:R-:W-:Y:S05]  /*3f60*/  BSYNC B1 ;  /* 0x0000000000017941 */ /* 0x000fea0003800000 */
.L_x_97:
[----:B-----5:R-:W-:Y:S01]  /*3f70*/  IMAD.U32 R4, R114, 0x10000, RZ ;  /* 0x0001000072047824 */ /* 0x020fe200078e00ff */
[----:B------:R-:W-:Y:S01]  /*3f80*/  ISETP.NE.AND P6, PT, R117, RZ, PT ;  /* 0x000000ff7500720c */ /* 0x000fe20003fc5270 */
[----:B------:R-:W-:Y:S02]  /*3f90*/  BSSY B1, `(.L_x_99) ;  /* 0x000000b000017945 */ /* 0x000fe40003800000 */
[----:B---3--:R-:W-:Y:S01]  /*3fa0*/  FMUL R5, R4, R89 ;  /* 0x0000005904057220 */ /* 0x008fe20000400000 */
[----:B------:R-:W-:-:S03]  /*3fb0*/  @P4 IMAD.MOV.U32 R4, RZ, RZ, R14 ;  /* 0x000000ffff044224 */ /* 0x000fc600078e000e */
[----:B------:R-:W-:-:S05]  /*3fc0*/  FFMA R5, R28, R88, R5 ;  /* 0x000000581c057223 */ /* 0x000fca0000000005 */
[----:B------:R-:W-:-:S04]  /*3fd0*/  F2FP.BF16.F32.PACK_AB R5, RZ, R5 ;  /* 0x00000005ff05723e */ /* 0x000fc800000010ff */
[----:B------:R-:W-:Y:S01]  /*3fe0*/  PRMT R6, R5, 0x7610, R6 ;  /* 0x0000761005067816 */ /* 0x000fe20000000006 */
[----:B------:R-:W-:-:S05]  /*3ff0*/  @P4 IMAD.MOV.U32 R5, RZ, RZ, R15 ;  /* 0x000000ffff054224 */ /* 0x000fca00078e000f */
[----:B------:R3:W-:Y:S01]  /*4000*/  @P4 STG.E.U16 desc[UR38][R4.64+0x10], R6 ;  /* 0x0000100604004986 */ /* 0x0007e2000c101526 */
[----:B------:R-:W-:-:S13]  /*4010*/  ISETP.GT.AND P4, PT, R3, 0x80, P6 ;  /* 0x000000800300780c */ /* 0x000fda0003784270 */
[----:B---3--:R-:W-:Y:S05]  /*4020*/  @!P4 BRA `(.L_x_100) ;  /* 0x000000000004c947 */ /* 0x008fea0003800000 */
[----:B------:R3:W5:Y:S02]  /*4030*/  LDG.E.LTC128B.U16 R114, desc[UR38][R60.64+0x12] ;  /* 0x000012263c727981 */ /* 0x000764000c1e1520 */
.L_x_100:
[----:B------:R-:W-:Y:S05]  /*4040*/  BSYNC B1 ;  /* 0x0000000000017941 */ /* 0x000fea0003800000 */
.L_x_99:
[----:B-----5:R-:W-:Y:S01]  /*4050*/  IMAD.U32 R4, R114, 0x10000, RZ ;  /* 0x0001000072047824 */ /* 0x020fe200078e00ff */
[----:B------:R-:W-:Y:S01]  /*4060*/  BSSY B1, `(.L_x_101) ;  /* 0x000000c000017945 */ /* 0x000fe20003800000 */
[----:B------:R-:W-:Y:S02]  /*4070*/  @P4 IMAD.MOV.U32 R5, RZ, RZ, R15 ;  /* 0x000000ffff054224 */ /* 0x000fe400078e000f */
[----:B------:R-:W-:-:S04]  /*4080*/  FMUL R4, R4, R89 ;  /* 0x0000005904047220 */ /* 0x000fc80000400000 */
[----:B------:R-:W-:-:S05]  /*4090*/  FFMA R4, R29, R88, R4 ;  /* 0x000000581d047223 */ /* 0x000fca0000000004 */
[----:B------:R-:W-:-:S04]  /*40a0*/  F2FP.BF16.F32.PACK_AB R4, RZ, R4 ;  /* 0x00000004ff04723e */ /* 0x000fc800000010ff */
[----:B------:R-:W-:Y:S01]  /*40b0*/  PRMT R6, R4, 0x7610, R6 ;  /* 0x0000761004067816 */ /* 0x000fe20000000006 */
[----:B------:R-:W-:-:S05]  /*40c0*/  @P4 IMAD.MOV.U32 R4, RZ, RZ, R14 ;  /* 0x000000ffff044224 */ /* 0x000fca00078e000e */
[----:B------:R0:W-:Y:S01]  /*40d0*/  @P4 STG.E.U16 desc[UR38][R4.64+0x12], R6 ;  /* 0x0000120604004986 */ /* 0x0001e2000c101526 */
[----:B------:R-:W-:-:S04]  /*40e0*/  ISETP.NE.AND P4, PT, R115, RZ, PT ;  /* 0x000000ff7300720c */ /* 0x000fc80003f85270 */
[----:B------:R-:W-:-:S13]  /*40f0*/  ISETP.GT.AND P4, PT, R3, 0x88, P4 ;  /* 0x000000880300780c */ /* 0x000fda0002784270 */
[----:B0-----:R-:W-:Y:S05]  /*4100*/  @!P4 BRA `(.L_x_102) ;  /* 0x000000000004c947 */ /* 0x001fea0003800000 */
[----:B------:R0:W5:Y:S02]  /*4110*/  LDG.E.LTC128B.U16 R114, desc[UR38][R12.64+0x10] ;  /* 0x000010260c727981 */ /* 0x000164000c1e1520 */
.L_x_102:
[----:B------:R-:W-:Y:S05]  /*4120*/  BSYNC B1 ;  /* 0x0000000000017941 */ /* 0x000fea0003800000 */
.L_x_101:
        /* <DEDUP_REMOVED lines=9> */
.L_x_104:
[----:B------:R-:W-:Y:S05]  /*41c0*/  BSYNC B1 ;  /* 0x0000000000017941 */ /* 0x000fea0003800000 */
.L_x_103:
[----:B-----5:R-:W-:Y:S01]  /*41d0*/  IMAD.U32 R4, R114, 0x10000, RZ ;  /* 0x0001000072047824 */ /* 0x020fe200078e00ff */
[----:B------:R-:W-:Y:S01]  /*41e0*/  ISETP.NE.AND P6, PT, R118, RZ, PT ;  /* 0x000000ff7600720c */ /* 0x000fe20003fc5270 */
        /* <DEDUP_REMOVED lines=8> */
[----:B------:R-:W-:-:S13]  /*4270*/  ISETP.GT.AND P4, PT, R3, 0x80, P6 ;  /* 0x000000800300780c */ /* 0x000fda0003784270 */
[----:B0-----:R-:W-:Y:S05]  /*4280*/  @!P4 BRA `(.L_x_106) ;  /* 0x000000000004c947 */ /* 0x001fea0003800000 */
[----:B------:R0:W5:Y:S02]  /*4290*/  LDG.E.LTC128B.U16 R114, desc[UR38][R60.64+0x20] ;  /* 0x000020263c727981 */ /* 0x000164000c1e1520 */
.L_x_106:
[----:B------:R-:W-:Y:S05]  /*42a0*/  BSYNC B1 ;  /* 0x0000000000017941 */ /* 0x000fea0003800000 */
.L_x_105:
[----:B-----5:R-:W-:Y:S01]  /*42b0*/  IMAD.U32 R4, R114, 0x10000, RZ ;  /* 0x0001000072047824 */ /* 0x020fe200078e00ff */
[----:B------:R-:W-:Y:S01]  /*42c0*/  ISETP.NE.AND P6, PT, R100, RZ, PT ;  /* 0x000000ff6400720c */ /* 0x000fe20003fc5270 */
[----:B------:R-:W-:Y:S02]  /*42d0*/  BSSY B1, `(.L_x_107) ;  /* 0x000000b000017945 */ /* 0x000fe40003800000 */
[----:B------:R-:W-:Y:S01]  /*42e0*/  FMUL R5, R4, R89 ;  /* 0x0000005904057220 */ /* 0x000fe20000400000 */
[----:B------:R-:W-:-:S03]  /*42f0*/  @P4 IMAD.MOV.U32 R4, RZ, RZ, R14 ;  /* 0x000000ffff044224 */ /* 0x000fc600078e000e */
        /* <DEDUP_REMOVED lines=8> */
.L_x_108:
[----:B------:R-:W-:Y:S05]  /*4380*/  BSYNC B1 ;  /* 0x0000000000017941 */ /* 0x000fea0003800000 */
.L_x_107:
        /* <DEDUP_REMOVED lines=13> */
.L_x_110:
[----:B------:R-:W-:Y:S05]  /*4460*/  BSYNC B1 ;  /* 0x0000000000017941 */ /* 0x000fea0003800000 */
.L_x_109:
[----:B-----5:R-:W-:Y:S01]  /*4470*/  IMAD.U32 R4, R114, 0x10000, RZ ;  /* 0x0001000072047824 */ /* 0x020fe200078e00ff */
[----:B------:R-:W-:Y:S03]  /*4480*/  BSSY B1, `(.L_x_111) ;  /* 0x000000b000017945 */ /* 0x000fe60003800000 */
        /* <DEDUP_REMOVED lines=10> */
.L_x_112:
[----:B------:R-:W-:Y:S05]  /*4530*/  BSYNC B1 ;  /* 0x0000000000017941 */ /* 0x000fea0003800000 */
.L_x_111:
        /* <DEDUP_REMOVED lines=13> */
.L_x_114:
[----:B------:R-:W-:Y:S05]  /*4610*/  BSYNC B1 ;  /* 0x0000000000017941 */ /* 0x000fea0003800000 */
.L_x_113:
        /* <DEDUP_REMOVED lines=13> */
.L_x_116:
[----:B------:R-:W-:Y:S05]  /*46f0*/  BSYNC B1 ;  /* 0x0000000000017941 */ /* 0x000fea0003800000 */
.L_x_115:
        /* <DEDUP_REMOVED lines=13> */
.L_x_118:
[----:B------:R-:W-:Y:S05]  /*47d0*/  BSYNC B1 ;  /* 0x0000000000017941 */ /* 0x000fea0003800000 */
.L_x_117:
        /* <DEDUP_REMOVED lines=12> */
.L_x_120:
[----:B------:R-:W-:Y:S05]  /*48a0*/  BSYNC B1 ;  /* 0x0000000000017941 */ /* 0x000fea0003800000 */
.L_x_119:
        /* <DEDUP_REMOVED lines=13> */
.L_x_122:
[----:B------:R-:W-:Y:S05]  /*4980*/  BSYNC B1 ;  /* 0x0000000000017941 */ /* 0x000fea0003800000 */
.L_x_121:
        /* <DEDUP_REMOVED lines=13> */
.L_x_124:
[----:B------:R-:W-:Y:S05]  /*4a60*/  BSYNC B1 ;  /* 0x0000000000017941 */ /* 0x000fea0003800000 */
.L_x_123:
        /* <DEDUP_REMOVED lines=13> */
.L_x_126:
[----:B------:R-:W-:Y:S05]  /*4b40*/  BSYNC B1 ;  /* 0x0000000000017941 */ /* 0x000fea0003800000 */
.L_x_125:
        /* <DEDUP_REMOVED lines=12> */
.L_x_128:
[----:B------:R-:W-:Y:S05]  /*4c10*/  BSYNC B1 ;  /* 0x0000000000017941 */ /* 0x000fea0003800000 */
.L_x_127:
        /* <DEDUP_REMOVED lines=13> */
.L_x_130:
[----:B------:R-:W-:Y:S05]  /*4cf0*/  BSYNC B1 ;  /* 0x0000000000017941 */ /* 0x000fea0003800000 */
.L_x_129:
        /* <DEDUP_REMOVED lines=12> */
.L_x_132:
[----:B------:R-:W-:Y:S05]  /*4dc0*/  BSYNC B1 ;  /* 0x0000000000017941 */ /* 0x000fea0003800000 */
.L_x_131:
        /* <DEDUP_REMOVED lines=12> */
.L_x_134:
[----:B------:R-:W-:Y:S05]  /*4e90*/  BSYNC B1 ;  /* 0x0000000000017941 */ /* 0x000fea0003800000 */
.L_x_133:
[----:B-----5:R-:W-:Y:S01]  /*4ea0*/  IMAD.U32 R4, R114, 0x10000, RZ ;  /* 0x0001000072047824 */ /* 0x020fe200078e00ff */
[----:B------:R-:W-:Y:S01]  /*4eb0*/  ISETP.GT.AND P5, PT, R3, 0x88, P5 ;  /* 0x000000880300780c */ /* 0x000fe20002fa4270 */
        /* <DEDUP_REMOVED lines=8> */
[----:B------:R-:W-:Y:S05]  /*4f40*/  @!P5 BRA `(.L_x_136) ;  /* 0x000000000004d947 */ /* 0x000fea0003800000 */
[----:B------:R0:W5:Y:S02]  /*4f50*/  LDG.E.LTC128B.U16 R114, desc[UR38][R12.64+0x52] ;  /* 0x000052260c727981 */ /* 0x000164000c1e1520 */
.L_x_136:
[----:B------:R-:W-:Y:S05]  /*4f60*/  BSYNC B1 ;  /* 0x0000000000017941 */ /* 0x000fea0003800000 */
.L_x_135:
[----:B0----5:R-:W-:Y:S01]  /*4f70*/  IMAD.U32 R4, R114, 0x10000, RZ ;  /* 0x0001000072047824 */ /* 0x021fe200078e00ff */
        /* <DEDUP_REMOVED lines=11> */
.L_x_138:
[----:B------:R-:W-:Y:S05]  /*5030*/  BSYNC B1 ;  /* 0x0000000000017941 */ /* 0x000fea0003800000 */
.L_x_137:
[----:B0----5:R-:W-:Y:S01]  /*5040*/  IMAD.U32 R4, R114, 0x10000, RZ ;  /* 0x0001000072047824 */ /* 0x021fe200078e00ff */
        /* <DEDUP_REMOVED lines=11> */
.L_x_140:
[----:B------:R-:W-:Y:S05]  /*5100*/  BSYNC B1 ;  /* 0x0000000000017941 */ /* 0x000fea0003800000 */
.L_x_139:
        /* <DEDUP_REMOVED lines=12> */
.L_x_142:
[----:B------:R-:W-:Y:S05]  /*51d0*/  BSYNC B1 ;  /* 0x0000000000017941 */ /* 0x000fea0003800000 */
.L_x_141:
        /* <DEDUP_REMOVED lines=12> */
.L_x_144:
[----:B------:R-:W-:Y:S05]  /*52a0*/  BSYNC B1 ;  /* 0x0000000000017941 */ /* 0x000fea0003800000 */
.L_x_143:
        /* <DEDUP_REMOVED lines=12> */
.L_x_146:
[----:B------:R-:W-:Y:S05]  /*5370*/  BSYNC B1 ;  /* 0x0000000000017941 */ /* 0x000fea0003800000 */
.L_x_145:
        /* <DEDUP_REMOVED lines=12> */
.L_x_148:
[----:B------:R-:W-:Y:S05]  /*5440*/  BSYNC B1 ;  /* 0x0000000000017941 */ /* 0x000fea0003800000 */
.L_x_147:
        /* <DEDUP_REMOVED lines=9> */
.L_x_150:
[----:B------:R-:W-:Y:S05]  /*54e0*/  BSYNC B1 ;  /* 0x0000000000017941 */ /* 0x000fea0003800000 */
.L_x_149:
        /* <DEDUP_REMOVED lines=12> */
.L_x_152:
[----:B------:R-:W-:Y:S05]  /*55b0*/  BSYNC B1 ;  /* 0x0000000000017941 */ /* 0x000fea0003800000 */
.L_x_151:
[----:B------:R-:W-:Y:S05]  /*55c0*/  @!P0 BRA `(.L_x_153) ;  /* 0x0000001400848947 */ /* 0x000fea0003800000 */
[----:B-----5:R-:W-:-:S04]  /*55d0*/  IMAD.U32 R114, R114, 0x10000, RZ ;  /* 0x0001000072727824 */ /* 0x020fc800078e00ff */
[----:B------:R-:W-:-:S04]  /*55e0*/  FMUL R114, R114, R89 ;  /* 0x0000005972727220 */ /* 0x000fc80000400000 */
[----:B------:R-:W-:-:S05]  /*55f0*/  FFMA R114, R55, R88, R114 ;  /* 0x0000005837727223 */ /* 0x000fca0000000072 */
[----:B------:R-:W-:-:S05]  /*5600*/  F2FP.BF16.F32.PACK_AB R114, RZ, R114 ;  /* 0x00000072ff72723e */ /* 0x000fca00000010ff */
[----:B------:R0:W-:Y:S01]  /*5610*/  STG.E.U16 desc[UR38][R10.64+0x72], R114 ;  /* 0x000072720a007986 */ /* 0x0001e2000c101526 */
[----:B------:R-:W-:Y:S05]  /*5620*/  BRA `(.L_x_153) ;  /* 0x00000014006c7947 */ /* 0x000fea0003800000 */
.L_x_30:
[----:B------:R-:W-:Y:S01]  /*5630*/  ULDC.64 UR4, c[0x0][0x5c0] ;  /* 0x0001700000047ab9 */ /* 0x000fe20000000a00 */
[-C--:B------:R-:W-:Y:S01]  /*5640*/  FMUL R56, R56, R88.reuse ;  /* 0x0000005838387220 */ /* 0x080fe20000400000 */
[----:B------:R-:W-:Y:S01]  /*5650*/  LEA R10, P1, R110, UR4, 0x1 ;  /* 0x000000046e0a7c11 */ /* 0x000fe2000f8208ff */
[----:B------:R-:W-:Y:S01]  /*5660*/  IMAD.SHL.U32 R7, R94, 0x2, RZ ;  /* 0x000000025e077824 */ /* 0x000fe200078e00ff */
[----:B------:R-:W-:Y:S01]  /*5670*/  ISETP.GT.AND P3, PT, R4, 0x1, PT ;  /* 0x000000010400780c */ /* 0x000fe20003f64270 */
[----:B------:R-:W-:Y:S01]  /*5680*/  FMUL R57, R57, R88 ;  /* 0x0000005839397220 */ /* 0x000fe20000400000 */
[----:B------:R-:W-:Y:S01]  /*5690*/  F2FP.BF16.F32.PACK_AB R56, RZ, R56 ;  /* 0x00000038ff38723e */ /* 0x000fe200000010ff */
[-C--:B------:R-:W-:Y:S01]  /*56a0*/  FMUL R58, R58, R88.reuse ;  /* 0x000000583a3a7220 */ /* 0x080fe20000400000 */
[----:B------:R-:W-:Y:S01]  /*56b0*/  LEA.HI.X R11, R110, UR5, R103, 0x1, P1 ;  /* 0x000000056e0b7c11 */ /* 0x000fe200088f0c67 */
[-C--:B------:R-:W-:Y:S01]  /*56c0*/  FMUL R59, R59, R88.reuse ;  /* 0x000000583b3b7220 */ /* 0x080fe20000400000 */
[----:B------:R-:W-:Y:S01]  /*56d0*/  ISETP.GT.AND P1, PT, R3, RZ, P3 ;  /* 0x000000ff0300720c */ /* 0x000fe20001f24270 */
[----:B------:R-:W-:Y:S01]  /*56e0*/  IMAD.SHL.U32 R19, R95, 0x2, RZ ;  /* 0x000000025f137824 */ /* 0x000fe200078e00ff */
[----:B------:R-:W-:Y:S01]  /*56f0*/  ISETP.GT.AND P2, PT, R3, 0x8, P6 ;  /* 0x000000080300780c */ /* 0x000fe20003744270 */
[----:B------:R-:W-:Y:S01]  /*5700*/  @P0 STG.E.U16 desc[UR38][R10.64], R56 ;  /* 0x000000380a000986 */ /* 0x000fe2000c101526 */
[----:B------:R-:W-:Y:S01]  /*5710*/  SHF.L.U64.HI R5, R94, 0x1, R93 ;  /* 0x000000015e057819 */ /* 0x000fe2000001025d */
[----:B------:R-:W-:Y:S01]  /*5720*/  FMUL R60, R60, R88 ;  /* 0x000000583c3c7220 */ /* 0x000fe20000400000 */
[----:B------:R-:W-:Y:S01]  /*5730*/  IADD3 R8, P0, R7, R10, RZ ;  /* 0x0000000a07087210 */ /* 0x000fe20007f1e0ff */
[-C--:B------:R-:W-:Y:S01]  /*5740*/  FMUL R61, R61, R88.reuse ;  /* 0x000000583d3d7220 */ /* 0x080fe20000400000 */
[----:B------:R-:W-:Y:S01]  /*5750*/  F2FP.BF16.F32.PACK_AB R57, RZ, R57 ;  /* 0x00000039ff39723e */ /* 0x000fe200000010ff */
[----:B------:R-:W-:Y:S01]  /*5760*/  FMUL R63, R63, R88 ;  /* 0x000000583f3f7220 */ /* 0x000fe20000400000 */
[----:B------:R-:W-:Y:S01]  /*5770*/  F2FP.BF16.F32.PACK_AB R58, RZ, R58 ;  /* 0x0000003aff3a723e */ /* 0x000fe200000010ff */
[----:B------:R-:W-:Y:S01]  /*5780*/  IMAD.X R9, R5, 0x1, R11, P0 ;  /* 0x0000000105097824 */ /* 0x000fe200000e060b */
[----:B------:R-:W-:Y:S01]  /*5790*/  ISETP.GT.AND P0, PT, R3, 0x8, P3 ;  /* 0x000000080300780c */ /* 0x000fe20001f04270 */
[----:B------:R-:W-:Y:S01]  /*57a0*/  @P1 STG.E.U16 desc[UR38][R10.64+0x2], R57 ;  /* 0x000002390a001986 */ /* 0x000fe2000c101526 */
[----:B------:R-:W-:Y:S01]  /*57b0*/  F2FP.BF16.F32.PACK_AB R59, RZ, R59 ;  /* 0x0000003bff3b723e */ /* 0x000fe200000010ff */
[----:B------:R-:W-:Y:S01]  /*57c0*/  FMUL R62, R62, R88 ;  /* 0x000000583e3e7220 */ /* 0x000fe20000400000 */
[----:B------:R-:W-:Y:S01]  /*57d0*/  SHF.L.U64.HI R13, R95, 0x1, R92 ;  /* 0x000000015f0d7819 */ /* 0x000fe2000001025c */
[----:B------:R-:W-:Y:S01]  /*57e0*/  @P2 STG.E.U16 desc[UR38][R8.64], R58 ;  /* 0x0000003a08002986 */ /* 0x000fe2000c101526 */
[----:B------:R-:W-:Y:S01]  /*57f0*/  IADD3 R6, P1, P2, R19, R10, R7 ;  /* 0x0000000a13067210 */ /* 0x000fe20007a3e007 */
[-C--:B------:R-:W-:Y:S01]  /*5800*/  FMUL R64, R64, R88.reuse ;  /* 0x0000005840407220 */ /* 0x080fe20000400000 */
[C---:B------:R-:W-:Y:S01]  /*5810*/  ISETP.GT.AND P4, PT, R4.reuse, 0x8, PT ;  /* 0x000000080400780c */ /* 0x040fe20003f84270 */
[-C--:B------:R-:W-:Y:S01]  /*5820*/  FMUL R65, R65, R88.reuse ;  /* 0x0000005841417220 */ /* 0x080fe20000400000 */
[----:B------:R-:W-:Y:S01]  /*5830*/  ISETP.GT.AND P3, PT, R4, 0x9, PT ;  /* 0x000000090400780c */ /* 0x000fe20003f64270 */
[-C--:B------:R-:W-:Y:S01]  /*5840*/  FMUL R66, R66, R88.reuse ;  /* 0x0000005842427220 */ /* 0x080fe20000400000 */
[----:B------:R-:W-:Y:S01]  /*5850*/  IADD3.X R7, R13, R11, R5, P1, P2 ;  /* 0x0000000b0d077210 */ /* 0x000fe20000fe4405 */
[----:B------:R-:W-:Y:S01]  /*5860*/  @P0 STG.E.U16 desc[UR38][R8.64+0x2], R59 ;  /* 0x0000023b08000986 */ /* 0x000fe2000c101526 */
[----:B------:R-:W-:Y:S01]  /*5870*/  ISETP.GT.AND P1, PT, R3, RZ, P4 ;  /* 0x000000ff0300720c */ /* 0x000fe20002724270 */
[-C--:B------:R-:W-:Y:S01]  /*5880*/  FMUL R67, R67, R88.reuse ;  /* 0x0000005843437220 */ /* 0x080fe20000400000 */
[----:B------:R-:W-:Y:S01]  /*5890*/  ISETP.GT.AND P0, PT, R3, RZ, P3 ;  /* 0x000000ff0300720c */ /* 0x000fe20001f04270 */
[----:B------:R-:W-:Y:S01]  /*58a0*/  FMUL R68, R68, R88 ;  /* 0x0000005844447220 */ /* 0x000fe20000400000 */
[----:B------:R-:W-:Y:S01]  /*58b0*/  F2FP.BF16.F32.PACK_AB R60, RZ, R60 ;  /* 0x0000003cff3c723e */ /* 0x000fe200000010ff */
[-C--:B------:R-:W-:Y:S01]  /*58c0*/  FMUL R69, R69, R88.reuse ;  /* 0x0000005845457220 */ /* 0x080fe20000400000 */
[----:B------:R-:W-:Y:S01]  /*58d0*/  F2FP.BF16.F32.PACK_AB R61, RZ, R61 ;  /* 0x0000003dff3d723e */ /* 0x000fe200000010ff */
[-C--:B------:R-:W-:Y:S01]  /*58e0*/  FMUL R70, R70, R88.reuse ;  /* 0x0000005846467220 */ /* 0x080fe20000400000 */
[----:B------:R-:W-:Y:S01]  /*58f0*/  F2FP.BF16.F32.PACK_AB R63, RZ, R63 ;  /* 0x0000003fff3f723e */ /* 0x000fe200000010ff */
[----:B------:R-:W-:Y:S01]  /*5900*/  FMUL R71, R71, R88 ;  /* 0x0000005847477220 */ /* 0x000fe20000400000 */
[----:B------:R-:W-:Y:S01]  /*5910*/  F2FP.BF16.F32.PACK_AB R62, RZ, R62 ;  /* 0x0000003eff3e723e */ /* 0x000fe200000010ff */
[----:B------:R-:W-:Y:S01]  /*5920*/  FMUL R72, R72, R88 ;  /* 0x0000005848487220 */ /* 0x000fe20000400000 */
[----:B------:R-:W-:Y:S01]  /*5930*/  F2FP.BF16.F32.PACK_AB R64, RZ, R64 ;  /* 0x00000040ff40723e */ /* 0x000fe200000010ff */
[----:B------:R-:W-:Y:S01]  /*5940*/  @P1 STG.E.U16 desc[UR38][R10.64+0x10], R60 ;  /* 0x0000103c0a001986 */ /* 0x000fe2000c101526 */
[----:B------:R-:W-:Y:S01]  /*5950*/  ISETP.GT.AND P1, PT, R3, 0x8, P4 ;  /* 0x000000080300780c */ /* 0x000fe20002724270 */
[-C--:B------:R-:W-:Y:S01]  /*5960*/  FMUL R73, R73, R88.reuse ;  /* 0x0000005849497220 */ /* 0x080fe20000400000 */
[----:B------:R-:W-:Y:S01]  /*5970*/  ISETP.GT.AND P2, PT, R4, 0x11, PT ;  /* 0x000000110400780c */ /* 0x000fe20003f44270 */
[----:B------:R-:W-:Y:S01]  /*5980*/  @P0 STG.E.U16 desc[UR38][R10.64+0x12], R61 ;  /* 0x0000123d0a000986 */ /* 0x000fe2000c101526 */
[----:B------:R-:W-:Y:S01]  /*5990*/  ISETP.GT.AND P0, PT, R3, 0x8, P3 ;  /* 0x000000080300780c */ /* 0x000fe20001f04270 */
[-C--:B------:R-:W-:Y:S01]  /*59a0*/  FMUL R74, R74, R88.reuse ;  /* 0x000000584a4a7220 */ /* 0x080fe20000400000 */
[----:B------:R-:W-:Y:S01]  /*59b0*/  ISETP.GT.AND P3, PT, R4, 0x10, PT ;  /* 0x000000100400780c */ /* 0x000fe20003f64270 */
[-C--:B------:R-:W-:Y:S01]  /*59c0*/  FMUL R75, R75, R88.reuse ;  /* 0x000000584b4b7220 */ /* 0x080fe20000400000 */
[----:B------:R-:W-:Y:S01]  /*59d0*/  F2FP.BF16.F32.PACK_AB R65, RZ, R65 ;  /* 0x00000041ff41723e */ /* 0x000fe200000010ff */
[----:B------:R-:W-:Y:S01]  /*59e0*/  FMUL R76, R76, R88 ;  /* 0x000000584c4c7220 */ /* 0x000fe20000400000 */
[----:B------:R-:W-:Y:S01]  /*59f0*/  F2FP.BF16.F32.PACK_AB R66, RZ, R66 ;  /* 0x00000042ff42723e */ /* 0x000fe200000010ff */
[----:B------:R-:W-:Y:S01]  /*5a00*/  FMUL R77, R77, R88 ;  /* 0x000000584d4d7220 */ /* 0x000fe20000400000 */
[----:B------:R-:W-:Y:S01]  /*5a10*/  F2FP.BF16.F32.PACK_AB R67, RZ, R67 ;  /* 0x00000043ff43723e */ /* 0x000fe200000010ff */
[----:B------:R-:W-:Y:S01]  /*5a20*/  @P1 STG.E.U16 desc[UR38][R8.64+0x10], R62 ;  /* 0x0000103e08001986 */ /* 0x000fe2000c101526 */
[----:B------:R-:W-:Y:S01]  /*5a30*/  F2FP.BF16.F32.PACK_AB R68, RZ, R68 ;  /* 0x00000044ff44723e */ /* 0x000fe200000010ff */
[-C--:B------:R-:W-:Y:S01]  /*5a40*/  FMUL R78, R78, R88.reuse ;  /* 0x000000584e4e7220 */ /* 0x080fe20000400000 */
[----:B------:R-:W-:Y:S01]  /*5a50*/  ISETP.GT.AND P1, PT, R4, 0x19, PT ;  /* 0x000000190400780c */ /* 0x000fe20003f24270 */
[----:B------:R-:W-:Y:S01]  /*5a60*/  @P0 STG.E.U16 desc[UR38][R8.64+0x12], R63 ;  /* 0x0000123f08000986 */ /* 0x000fe2000c101526 */
[----:B------:R-:W-:Y:S01]  /*5a70*/  ISETP.GT.AND P0, PT, R3, RZ, P3 ;  /* 0x000000ff0300720c */ /* 0x000fe20001f04270 */
[-C--:B------:R-:W-:Y:S01]  /*5a80*/  FMUL R79, R79, R88.reuse ;  /* 0x000000584f4f7220 */ /* 0x080fe20000400000 */
[----:B------:R-:W-:Y:S01]  /*5a90*/  F2FP.BF16.F32.PACK_AB R69, RZ, R69 ;  /* 0x00000045ff45723e */ /* 0x000fe200000010ff */
[----:B------:R-:W-:Y:S01]  /*5aa0*/  FMUL R80, R80, R88 ;  /* 0x0000005850507220 */ /* 0x000fe20000400000 */
[----:B------:R-:W-:Y:S01]  /*5ab0*/  F2FP.BF16.F32.PACK_AB R70, RZ, R70 ;  /* 0x00000046ff46723e */ /* 0x000fe200000010ff */
        /* <DEDUP_REMOVED lines=8> */
[----:B------:R-:W-:Y:S01]  /*5b40*/  @P0 STG.E.U16 desc[UR38][R10.64+0x20], R64 ;  /* 0x000020400a000986 */ /* 0x000fe2000c101526 */
[----:B------:R-:W-:Y:S01]  /*5b50*/  ISETP.GT.AND P0, PT, R3, RZ, P2 ;  /* 0x000000ff0300720c */ /* 0x000fe20001704270 */
[-C--:B------:R-:W-:Y:S01]  /*5b60*/  FMUL R85, R85, R88.reuse ;  /* 0x0000005855557220 */ /* 0x080fe20000400000 */
[----:B------:R-:W-:Y:S01]  /*5b70*/  F2FP.BF16.F32.PACK_AB R75, RZ, R75 ;  /* 0x0000004bff4b723e */ /* 0x000fe200000010ff */
[-C--:B------:R-:W-:Y:S01]  /*5b80*/  FMUL R86, R86, R88.reuse ;  /* 0x0000005856567220 */ /* 0x080fe20000400000 */
[----:B------:R-:W-:Y:S01]  /*5b90*/  ISETP.GT.AND P5, PT, R4, 0x28, PT ;  /* 0x000000280400780c */ /* 0x000fe20003fa4270 */
[----:B------:R-:W-:Y:S01]  /*5ba0*/  FMUL R87, R87, R88 ;  /* 0x0000005857577220 */ /* 0x000fe20000400000 */
[----:B------:R-:W-:Y:S01]  /*5bb0*/  F2FP.BF16.F32.PACK_AB R76, RZ, R76 ;  /* 0x0000004cff4c723e */ /* 0x000fe200000010ff */
[-C--:B------:R-:W-:Y:S01]  /*5bc0*/  FMUL R24, R24, R88.reuse ;  /* 0x0000005818187220 */ /* 0x080fe20000400000 */
[----:B------:R-:W-:Y:S01]  /*5bd0*/  ISETP.GT.AND P4, PT, R4, 0x29, PT ;  /* 0x000000290400780c */ /* 0x000fe20003f84270 */
[-C--:B------:R-:W-:Y:S01]  /*5be0*/  FMUL R25, R25, R88.reuse ;  /* 0x0000005819197220 */ /* 0x080fe20000400000 */
[----:B------:R-:W-:Y:S01]  /*5bf0*/  F2FP.BF16.F32.PACK_AB R77, RZ, R77 ;  /* 0x0000004dff4d723e */ /* 0x000fe200000010ff */
[----:B------:R-:W-:Y:S01]  /*5c00*/  FMUL R26, R26, R88 ;  /* 0x000000581a1a7220 */ /* 0x000fe20000400000 */
[----:B------:R-:W-:Y:S01]  /*5c10*/  F2FP.BF16.F32.PACK_AB R78, RZ, R78 ;  /* 0x0000004eff4e723e */ /* 0x000fe200000010ff */
[----:B------:R-:W-:Y:S01]  /*5c20*/  @P0 STG.E.U16 desc[UR38][R10.64+0x22], R65 ;  /* 0x000022410a000986 */ /* 0x000fe2000c101526 */
[----:B------:R-:W-:Y:S01]  /*5c30*/  ISETP.GT.AND P0, PT, R3, 0x8, P3 ;  /* 0x000000080300780c */ /* 0x000fe20001f04270 */
[-C--:B------:R-:W-:Y:S01]  /*5c40*/  FMUL R27, R27, R88.reuse ;  /* 0x000000581b1b7220 */ /* 0x080fe20000400000 */
[----:B------:R-:W-:Y:S01]  /*5c50*/  F2FP.BF16.F32.PACK_AB R79, RZ, R79 ;  /* 0x0000004fff4f723e */ /* 0x000fe200000010ff */
[-C--:B------:R-:W-:Y:S01]  /*5c60*/  FMUL R28, R28, R88.reuse ;  /* 0x000000581c1c7220 */ /* 0x080fe20000400000 */
[----:B------:R-:W-:Y:S01]  /*5c70*/  ISETP.GT.AND P3, PT, R4, 0x30, PT ;  /* 0x000000300400780c */ /* 0x000fe20003f64270 */
        /* <DEDUP_REMOVED lines=8> */
[----:B------:R-:W-:Y:S01]  /*5d00*/  @P0 STG.E.U16 desc[UR38][R8.64+0x20], R66 ;  /* 0x0000204208000986 */ /* 0x000fe2000c101526 */
[----:B------:R-:W-:Y:S01]  /*5d10*/  ISETP.GT.AND P0, PT, R3, 0x8, P2 ;  /* 0x000000080300780c */ /* 0x000fe20001704270 */
[-C--:B------:R-:W-:Y:S01]  /*5d20*/  FMUL R33, R33, R88.reuse ;  /* 0x0000005821217220 */ /* 0x080fe20000400000 */
[----:B------:R-:W-:Y:S01]  /*5d30*/  ISETP.GT.AND P2, PT, R4, 0x18, PT ;  /* 0x000000180400780c */ /* 0x000fe20003f44270 */
[----:B------:R-:W-:Y:S01]  /*5d40*/  FMUL R34, R34, R88 ;  /* 0x0000005822227220 */ /* 0x000fe20000400000 */
[----:B------:R-:W-:Y:S01]  /*5d50*/  F2FP.BF16.F32.PACK_AB R84, RZ, R84 ;  /* 0x00000054ff54723e */ /* 0x000fe200000010ff */
[-C--:B------:R-:W-:Y:S01]  /*5d60*/  FMUL R35, R35, R88.reuse ;  /* 0x0000005823237220 */ /* 0x080fe20000400000 */
[----:B------:R-:W-:Y:S01]  /*5d70*/  P2R R5, PR, RZ, 0x20 ;  /* 0x00000020ff057803 */ /* 0x000fe20000000000 */
[-C--:B------:R-:W-:Y:S01]  /*5d80*/  FMUL R36, R36, R88.reuse ;  /* 0x0000005824247220 */ /* 0x080fe20000400000 */
[----:B------:R-:W-:Y:S01]  /*5d90*/  F2FP.BF16.F32.PACK_AB R85, RZ, R85 ;  /* 0x00000055ff55723e */ /* 0x000fe200000010ff */
[----:B------:R-:W-:Y:S01]  /*5da0*/  FMUL R37, R37, R88 ;  /* 0x0000005825257220 */ /* 0x000fe20000400000 */
[----:B------:R-:W-:Y:S01]  /*5db0*/  F2FP.BF16.F32.PACK_AB R86, RZ, R86 ;  /* 0x00000056ff56723e */ /* 0x000fe200000010ff */
[-C--:B------:R-:W-:Y:S01]  /*5dc0*/  FMUL R38, R38, R88.reuse ;  /* 0x0000005826267220 */ /* 0x080fe20000400000 */
[----:B------:R-:W-:Y:S01]  /*5dd0*/  F2FP.BF16.F32.PACK_AB R87, RZ, R87 ;  /* 0x00000057ff57723e */ /* 0x000fe200000010ff */
[----:B------:R-:W-:Y:S01]  /*5de0*/  @P0 STG.E.U16 desc[UR38][R8.64+0x22], R67 ;  /* 0x0000224308000986 */ /* 0x000fe2000c101526 */
[----:B------:R-:W-:Y:S01]  /*5df0*/  ISETP.GT.AND P0, PT, R3, RZ, P2 ;  /* 0x000000ff0300720c */ /* 0x000fe20001704270 */
        /* <DEDUP_REMOVED lines=36> */
[----:B------:R-:W-:Y:S01]  /*6040*/  FMUL R55, R55, R88 ;  /* 0x0000005837377220 */ /* 0x000fe20000400000 */
[----:B------:R-:W-:-:S02]  /*6050*/  F2FP.BF16.F32.PACK_AB R39, RZ, R39 ;  /* 0x00000027ff27723e */ /* 0x000fc400000010ff */
[----:B------:R-:W-:Y:S01]  /*6060*/  F2FP.BF16.F32.PACK_AB R40, RZ, R40 ;  /* 0x00000028ff28723e */ /* 0x000fe200000010ff */
[----:B------:R-:W-:Y:S01]  /*6070*/  @P0 STG.E.U16 desc[UR38][R8.64+0x30], R70 ;  /* 0x0000304608000986 */ /* 0x000fe2000c101526 */
[----:B------:R-:W-:Y:S02]  /*6080*/  ISETP.GT.AND P0, PT, R3, 0x8, P1 ;  /* 0x000000080300780c */ /* 0x000fe40000f04270 */
[----:B------:R-:W-:Y:S02]  /*6090*/  ISETP.GT.AND P1, PT, R4, 0x21, PT ;  /* 0x000000210400780c */ /* 0x000fe40003f24270 */
[----:B------:R-:W-:Y:S02]  /*60a0*/  F2FP.BF16.F32.PACK_AB R41, RZ, R41 ;  /* 0x00000029ff29723e */ /* 0x000fe400000010ff */
[----:B------:R-:W-:Y:S02]  /*60b0*/  F2FP.BF16.F32.PACK_AB R42, RZ, R42 ;  /* 0x0000002aff2a723e */ /* 0x000fe400000010ff */
[----:B------:R-:W-:-:S02]  /*60c0*/  F2FP.BF16.F32.PACK_AB R43, RZ, R43 ;  /* 0x0000002bff2b723e */ /* 0x000fc400000010ff */
[----:B------:R-:W-:Y:S02]  /*60d0*/  F2FP.BF16.F32.PACK_AB R44, RZ, R44 ;  /* 0x0000002cff2c723e */ /* 0x000fe400000010ff */
[----:B------:R-:W-:Y:S01]  /*60e0*/  F2FP.BF16.F32.PACK_AB R45, RZ, R45 ;  /* 0x0000002dff2d723e */ /* 0x000fe200000010ff */
[----:B------:R-:W-:Y:S01]  /*60f0*/  @P0 STG.E.U16 desc[UR38][R8.64+0x32], R71 ;  /* 0x0000324708000986 */ /* 0x000fe2000c101526 */
[----:B------:R-:W-:Y:S02]  /*6100*/  ISETP.GT.AND P0, PT, R3, RZ, P2 ;  /* 0x000000ff0300720c */ /* 0x000fe40001704270 */
[----:B------:R-:W-:Y:S02]  /*6110*/  F2FP.BF16.F32.PACK_AB R46, RZ, R46 ;  /* 0x0000002eff2e723e */ /* 0x000fe400000010ff */
[----:B------:R-:W-:Y:S02]  /*6120*/  F2FP.BF16.F32.PACK_AB R47, RZ, R47 ;  /* 0x0000002fff2f723e */ /* 0x000fe400000010ff */
[----:B------:R-:W-:-:S02]  /*6130*/  F2FP.BF16.F32.PACK_AB R48, RZ, R48 ;  /* 0x00000030ff30723e */ /* 0x000fc400000010ff */
[----:B------:R-:W-:Y:S02]  /*6140*/  F2FP.BF16.F32.PACK_AB R49, RZ, R49 ;  /* 0x00000031ff31723e */ /* 0x000fe400000010ff */
[----:B------:R-:W-:Y:S02]  /*6150*/  F2FP.BF16.F32.PACK_AB R50, RZ, R50 ;  /* 0x00000032ff32723e */ /* 0x000fe400000010ff */
[----:B------:R-:W-:Y:S01]  /*6160*/  F2FP.BF16.F32.PACK_AB R51, RZ, R51 ;  /* 0x00000033ff33723e */ /* 0x000fe200000010ff */
[----:B------:R-:W-:Y:S01]  /*6170*/  @P0 STG.E.U16 desc[UR38][R10.64+0x40], R72 ;  /* 0x000040480a000986 */ /* 0x000fe2000c101526 */
[----:B------:R-:W-:Y:S02]  /*6180*/  ISETP.GT.AND P0, PT, R3, RZ, P1 ;  /* 0x000000ff0300720c */ /* 0x000fe40000f04270 */
[----:B------:R-:W-:Y:S02]  /*6190*/  F2FP.BF16.F32.PACK_AB R52, RZ, R52 ;  /* 0x00000034ff34723e */ /* 0x000fe400000010ff */
[----:B------:R-:W-:-:S02]  /*61a0*/  F2FP.BF16.F32.PACK_AB R53, RZ, R53 ;  /* 0x00000035ff35723e */ /* 0x000fc400000010ff */
[----:B------:R-:W-:Y:S02]  /*61b0*/  F2FP.BF16.F32.PACK_AB R54, RZ, R54 ;  /* 0x00000036ff36723e */ /* 0x000fe400000010ff */
[----:B------:R-:W-:-:S05]  /*61c0*/  F2FP.BF16.F32.PACK_AB R55, RZ, R55 ;  /* 0x00000037ff37723e */ /* 0x000fca00000010ff */
[----:B------:R-:W-:Y:S01]  /*61d0*/  @P0 STG.E.U16 desc[UR38][R10.64+0x42], R73 ;  /* 0x000042490a000986 */ /* 0x000fe2000c101526 */
[----:B------:R-:W-:Y:S02]  /*61e0*/  ISETP.GT.AND P0, PT, R3, 0x8, P2 ;  /* 0x000000080300780c */ /* 0x000fe40001704270 */
[----:B------:R-:W-:-:S11]  /*61f0*/  ISETP.GT.AND P2, PT, R4, 0x38, PT ;  /* 0x000000380400780c */ /* 0x000fd60003f44270 */
[----:B------:R-:W-:Y:S01]  /*6200*/  @P0 STG.E.U16 desc[UR38][R8.64+0x40], R74 ;  /* 0x0000404a08000986 */ /* 0x000fe2000c101526 */
[----:B------:R-:W-:-:S13]  /*6210*/  ISETP.GT.AND P0, PT, R3, 0x8, P1 ;  /* 0x000000080300780c */ /* 0x000fda0000f04270 */
[----:B------:R-:W-:Y:S01]  /*6220*/  @P0 STG.E.U16 desc[UR38][R8.64+0x42], R75 ;  /* 0x0000424b08000986 */ /* 0x000fe2000c101526 */
[----:B------:R-:W-:-:S13]  /*6230*/  ISETP.GT.AND P0, PT, R3, RZ, P5 ;  /* 0x000000ff0300720c */ /* 0x000fda0002f04270 */
[----:B------:R-:W-:Y:S01]  /*6240*/  @P0 STG.E.U16 desc[UR38][R10.64+0x50], R76 ;  /* 0x0000504c0a000986 */ /* 0x000fe2000c101526 */
[----:B------:R-:W-:-:S13]  /*6250*/  ISETP.GT.AND P0, PT, R3, RZ, P4 ;  /* 0x000000ff0300720c */ /* 0x000fda0002704270 */
[----:B------:R-:W-:Y:S01]  /*6260*/  @P0 STG.E.U16 desc[UR38][R10.64+0x52], R77 ;  /* 0x0000524d0a000986 */ /* 0x000fe2000c101526 */
[----:B------:R-:W-:-:S13]  /*6270*/  ISETP.GT.AND P0, PT, R3, 0x8, P5 ;  /* 0x000000080300780c */ /* 0x000fda0002f04270 */
[----:B------:R-:W-:Y:S01]  /*6280*/  @P0 STG.E.U16 desc[UR38][R8.64+0x50], R78 ;  /* 0x0000504e08000986 */ /* 0x000fe2000c101526 */
[----:B------:R-:W-:-:S13]  /*6290*/  ISETP.GT.AND P0, PT, R3, 0x8, P4 ;  /* 0x000000080300780c */ /* 0x000fda0002704270 */
[----:B------:R-:W-:Y:S01]  /*62a0*/  @P0 STG.E.U16 desc[UR38][R8.64+0x52], R79 ;  /* 0x0000524f08000986 */ /* 0x000fe2000c101526 */
[----:B------:R-:W-:-:S13]  /*62b0*/  ISETP.GT.AND P0, PT, R3, RZ, P3 ;  /* 0x000000ff0300720c */ /* 0x000fda0001f04270 */
[----:B------:R-:W-:Y:S01]  /*62c0*/  @P0 STG.E.U16 desc[UR38][R10.64+0x60], R80 ;  /* 0x000060500a000986 */ /* 0x000fe2000c101526 */
[----:B------:R-:W-:-:S04]  /*62d0*/  ISETP.GT.AND P0, PT, R4, 0x31, PT ;  /* 0x000000310400780c */ /* 0x000fc80003f04270 */
[----:B------:R-:W-:-:S13]  /*62e0*/  ISETP.GT.AND P1, PT, R3, RZ, P0 ;  /* 0x000000ff0300720c */ /* 0x000fda0000724270 */
[----:B------:R-:W-:Y:S01]  /*62f0*/  @P1 STG.E.U16 desc[UR38][R10.64+0x62], R81 ;  /* 0x000062510a001986 */ /* 0x000fe2000c101526 */
[----:B------:R-:W-:-:S13]  /*6300*/  ISETP.GT.AND P1, PT, R3, 0x8, P3 ;  /* 0x000000080300780c */ /* 0x000fda0001f24270 */
[----:B------:R-:W-:Y:S01]  /*6310*/  @P1 STG.E.U16 desc[UR38][R8.64+0x60], R82 ;  /* 0x0000605208001986 */ /* 0x000fe2000c101526 */
[----:B------:R-:W-:-:S13]  /*6320*/  ISETP.GT.AND P1, PT, R3, 0x8, P0 ;  /* 0x000000080300780c */ /* 0x000fda0000724270 */
[----:B------:R-:W-:Y:S01]  /*6330*/  @P1 STG.E.U16 desc[UR38][R8.64+0x62], R83 ;  /* 0x0000625308001986 */ /* 0x000fe2000c101526 */
[----:B------:R-:W-:-:S05]  /*6340*/  IADD3 R14, P1, R19, R8, RZ ;  /* 0x00000008130e7210 */ /* 0x000fca0007f3e0ff */
[----:B------:R-:W-:Y:S01]  /*6350*/  IMAD.X R15, R13, 0x1, R9, P1 ;  /* 0x000000010d0f7824 */ /* 0x000fe200008e0609 */
[----:B------:R-:W-:-:S13]  /*6360*/  ISETP.GT.AND P1, PT, R3, RZ, P2 ;  /* 0x000000ff0300720c */ /* 0x000fda0001724270 */
[----:B------:R-:W-:Y:S01]  /*6370*/  @P1 STG.E.U16 desc[UR38][R10.64+0x70], R84 ;  /* 0x000070540a001986 */ /* 0x000fe2000c101526 */
[----:B------:R-:W-:-:S05]  /*6380*/  IADD3 R20, P1, R19, R8, RZ ;  /* 0x0000000813147210 */ /* 0x000fca0007f3e0ff */
[----:B------:R-:W-:Y:S01]  /*6390*/  IMAD.X R21, R13, 0x1, R9, P1 ;  /* 0x000000010d157824 */ /* 0x000fe200008e0609 */
[----:B------:R-:W-:-:S05]  /*63a0*/  IADD3 R12, P1, R19, R10, RZ ;  /* 0x0000000a130c7210 */ /* 0x000fca0007f3e0ff */
[----:B------:R-:W-:Y:S01]  /*63b0*/  IMAD.X R13, R13, 0x1, R11, P1 ;  /* 0x000000010d0d7824 */ /* 0x000fe200008e060b */
[----:B------:R-:W-:-:S04]  /*63c0*/  ISETP.GT.AND P1, PT, R4, 0x39, PT ;  /* 0x000000390400780c */ /* 0x000fc80003f24270 */
[----:B------:R-:W-:-:S13]  /*63d0*/  ISETP.GT.AND P5, PT, R3, RZ, P1 ;  /* 0x000000ff0300720c */ /* 0x000fda0000fa4270 */
[----:B------:R-:W-:Y:S01]  /*63e0*/  @P5 STG.E.U16 desc[UR38][R10.64+0x72], R85 ;  /* 0x000072550a005986 */ /* 0x000fe2000c101526 */
[----:B------:R-:W-:-:S13]  /*63f0*/  ISETP.GT.AND P5, PT, R3, 0x8, P2 ;  /* 0x000000080300780c */ /* 0x000fda00017a4270 */
[----:B------:R-:W-:Y:S01]  /*6400*/  @P5 STG.E.U16 desc[UR38][R8.64+0x70], R86 ;  /* 0x0000705608005986 */ /* 0x000fe2000c101526 */
[----:B------:R-:W-:-:S13]  /*6410*/  ISETP.GT.AND P5, PT, R3, 0x8, P1 ;  /* 0x000000080300780c */ /* 0x000fda0000fa4270 */
[----:B------:R0:W-:Y:S01]  /*6420*/  @P5 STG.E.U16 desc[UR38][R8.64+0x72], R87 ;  /* 0x0000725708005986 */ /* 0x0001e2000c101526 */
[C---:B------:R-:W-:Y:S02]  /*6430*/  ISETP.GT.AND P5, PT, R3.reuse, 0x80, P6 ;  /* 0x000000800300780c */ /* 0x040fe400037a4270 */
[----:B------:R-:W-:-:S11]  /*6440*/  ISETP.GT.AND P6, PT, R3, 0x88, P6 ;  /* 0x000000880300780c */ /* 0x000fd600037c4270 */
[----:B------:R-:W-:Y:S01]  /*6450*/  @P5 STG.E.U16 desc[UR38][R12.64], R24 ;  /* 0x000000180c005986 */ /* 0x000fe2000c101526 */
[----:B------:R-:W-:-:S04]  /*6460*/  ISETP.GT.AND P5, PT, R4, 0x1, PT ;  /* 0x000000010400780c */ /* 0x000fc80003fa4270 */
[----:B------:R-:W-:-:S13]  /*6470*/  ISETP.GT.AND P5, PT, R3, 0x80, P5 ;  /* 0x000000800300780c */ /* 0x000fda0002fa4270 */
[----:B0-----:R-:W-:Y:S02]  /*6480*/  @P5 IMAD.MOV.U32 R8, RZ, RZ, R12 ;  /* 0x000000ffff085224 */ /* 0x001fe400078e000c */
[----:B------:R-:W-:-:S05]  /*6490*/  @P5 IMAD.MOV.U32 R9, RZ, RZ, R13 ;  /* 0x000000ffff095224 */ /* 0x000fca00078e000d */
[----:B------:R0:W-:Y:S01]  /*64a0*/  @P5 STG.E.U16 desc[UR38][R8.64+0x2], R25 ;  /* 0x0000021908005986 */ /* 0x0001e2000c101526 */
[----:B------:R-:W-:-:S03]  /*64b0*/  ISETP.NE.AND P5, PT, R5, RZ, PT ;  /* 0x000000ff0500720c */ /* 0x000fc60003fa5270 */
[----:B------:R-:W-:Y:S01]  /*64c0*/  @P6 STG.E.U16 desc[UR38][R14.64], R26 ;  /* 0x0000001a0e006986 */ /* 0x000fe2000c101526 */
[----:B------:R-:W-:-:S04]  /*64d0*/  ISETP.GT.AND P6, PT, R4, 0x1, PT ;  /* 0x000000010400780c */ /* 0x000fc80003fc4270 */
[----:B------:R-:W-:-:S13]  /*64e0*/  ISETP.GT.AND P6, PT, R3, 0x88, P6 ;  /* 0x000000880300780c */ /* 0x000fda00037c4270 */
[----:B------:R-:W-:Y:S01]  /*64f0*/  @P6 STG.E.U16 desc[UR38][R20.64+0x2], R27 ;  /* 0x0000021b14006986 */ /* 0x000fe2000c101526 */
[----:B------:R-:W-:-:S04]  /*6500*/  ISETP.GT.AND P6, PT, R4, 0x8, PT ;  /* 0x000000080400780c */ /* 0x000fc80003fc4270 */
[----:B------:R-:W-:-:S13]  /*6510*/  ISETP.GT.AND P6, PT, R3, 0x80, P6 ;  /* 0x000000800300780c */ /* 0x000fda00037c4270 */
[----:B0-----:R-:W-:Y:S02]  /*6520*/  @P6 IMAD.MOV.U32 R8, RZ, RZ, R12 ;  /* 0x000000ffff086224 */ /* 0x001fe400078e000c */
[----:B------:R-:W-:-:S05]  /*6530*/  @P6 IMAD.MOV.U32 R9, RZ, RZ, R13 ;  /* 0x000000ffff096224 */ /* 0x000fca00078e000d */
[----:B------:R0:W-:Y:S01]  /*6540*/  @P6 STG.E.U16 desc[UR38][R8.64+0x10], R28 ;  /* 0x0000101c08006986 */ /* 0x0001e2000c101526 */
[----:B------:R-:W-:-:S04]  /*6550*/  ISETP.GT.AND P6, PT, R4, 0x9, PT ;  /* 0x000000090400780c */ /* 0x000fc80003fc4270 */
[----:B------:R-:W-:-:S13]  /*6560*/  ISETP.GT.AND P6, PT, R3, 0x80, P6 ;  /* 0x000000800300780c */ /* 0x000fda00037c4270 */
[----:B0-----:R-:W-:Y:S02]  /*6570*/  @P6 IMAD.MOV.U32 R8, RZ, RZ, R12 ;  /* 0x000000ffff086224 */ /* 0x001fe400078e000c */
[----:B------:R-:W-:-:S05]  /*6580*/  @P6 IMAD.MOV.U32 R9, RZ, RZ, R13 ;  /* 0x000000ffff096224 */ /* 0x000fca00078e000d */
[----:B------:R0:W-:Y:S01]  /*6590*/  @P6 STG.E.U16 desc[UR38][R8.64+0x12], R29 ;  /* 0x0000121d08006986 */ /* 0x0001e2000c101526 */
[----:B------:R-:W-:-:S04]  /*65a0*/  ISETP.GT.AND P6, PT, R4, 0x8, PT ;  /* 0x000000080400780c */ /* 0x000fc80003fc4270 */
[----:B------:R-:W-:-:S13]  /*65b0*/  ISETP.GT.AND P6, PT, R3, 0x88, P6 ;  /* 0x000000880300780c */ /* 0x000fda00037c4270 */
        /* <DEDUP_REMOVED lines=45> */
[----:B------:R-:W-:Y:S01]  /*6890*/  @P6 STG.E.U16 desc[UR38][R8.64+0x42], R41 ;  /* 0x0000422908006986 */ /* 0x000fe2000c101526 */
[----:B------:R-:W-:-:S04]  /*68a0*/  ISETP.GT.AND P6, PT, R4, 0x20, PT ;  /* 0x000000200400780c */ /* 0x000fc80003fc4270 */
[----:B------:R-:W-:-:S13]  /*68b0*/  ISETP.GT.AND P6, PT, R3, 0x88, P6 ;  /* 0x000000880300780c */ /* 0x000fda00037c4270 */
[----:B------:R-:W-:Y:S01]  /*68c0*/  @P6 STG.E.U16 desc[UR38][R6.64+0x40], R42 ;  /* 0x0000402a06006986 */ /* 0x000fe2000c101526 */
[----:B------:R-:W-:-:S04]  /*68d0*/  ISETP.GT.AND P6, PT, R4, 0x21, PT ;  /* 0x000000210400780c */ /* 0x000fc80003fc4270 */
[----:B------:R-:W-:-:S13]  /*68e0*/  ISETP.GT.AND P6, PT, R3, 0x88, P6 ;  /* 0x000000880300780c */ /* 0x000fda00037c4270 */
[----:B------:R-:W-:Y:S02]  /*68f0*/  @P6 IMAD.MOV.U32 R4, RZ, RZ, R6 ;  /* 0x000000ffff046224 */ /* 0x000fe400078e0006 */
[----:B------:R-:W-:-:S05]  /*6900*/  @P6 IMAD.MOV.U32 R5, RZ, RZ, R7 ;  /* 0x000000ffff056224 */ /* 0x000fca00078e0007 */
[----:B------:R0:W-:Y:S01]  /*6910*/  @P6 STG.E.U16 desc[UR38][R4.64+0x42], R43 ;  /* 0x0000422b04006986 */ /* 0x0001e2000c101526 */
[C---:B------:R-:W-:Y:S02]  /*6920*/  ISETP.GT.AND P6, PT, R3.reuse, 0x80, P5 ;  /* 0x000000800300780c */ /* 0x040fe40002fc4270 */
[----:B------:R-:W-:-:S11]  /*6930*/  ISETP.GT.AND P5, PT, R3, 0x88, P5 ;  /* 0x000000880300780c */ /* 0x000fd60002fa4270 */
[----:B0-----:R-:W-:Y:S02]  /*6940*/  @P6 IMAD.MOV.U32 R4, RZ, RZ, R12 ;  /* 0x000000ffff046224 */ /* 0x001fe400078e000c */
[----:B------:R-:W-:-:S05]  /*6950*/  @P6 IMAD.MOV.U32 R5, RZ, RZ, R13 ;  /* 0x000000ffff056224 */ /* 0x000fca00078e000d */
[----:B------:R0:W-:Y:S01]  /*6960*/  @P6 STG.E.U16 desc[UR38][R4.64+0x50], R44 ;  /* 0x0000502c04006986 */ /* 0x0001e2000c101526 */
[C---:B------:R-:W-:Y:S02]  /*6970*/  ISETP.GT.AND P6, PT, R3.reuse, 0x80, P4 ;  /* 0x000000800300780c */ /* 0x040fe400027c4270 */
[----:B------:R-:W-:-:S11]  /*6980*/  ISETP.GT.AND P4, PT, R3, 0x88, P4 ;  /* 0x000000880300780c */ /* 0x000fd60002784270 */
[----:B0-----:R-:W-:Y:S02]  /*6990*/  @P6 IMAD.MOV.U32 R4, RZ, RZ, R12 ;  /* 0x000000ffff046224 */ /* 0x001fe400078e000c */
[----:B------:R-:W-:-:S05]  /*69a0*/  @P6 IMAD.MOV.U32 R5, RZ, RZ, R13 ;  /* 0x000000ffff056224 */ /* 0x000fca00078e000d */
[----:B------:R0:W-:Y:S02]  /*69b0*/  @P6 STG.E.U16 desc[UR38][R4.64+0x52], R45 ;  /* 0x0000522d04006986 */ /* 0x0001e4000c101526 */
[----:B0-----:R-:W-:Y:S02]  /*69c0*/  @P5 IMAD.MOV.U32 R4, RZ, RZ, R6 ;  /* 0x000000ffff045224 */ /* 0x001fe400078e0006 */
[----:B------:R-:W-:-:S05]  /*69d0*/  @P5 IMAD.MOV.U32 R5, RZ, RZ, R7 ;  /* 0x000000ffff055224 */ /* 0x000fca00078e0007 */
[----:B------:R0:W-:Y:S01]  /*69e0*/  @P5 STG.E.U16 desc[UR38][R4.64+0x50], R46 ;  /* 0x0000502e04005986 */ /* 0x0001e2000c101526 */
[C---:B------:R-:W-:Y:S02]  /*69f0*/  ISETP.GT.AND P5, PT, R3.reuse, 0x80, P3 ;  /* 0x000000800300780c */ /* 0x040fe40001fa4270 */
[----:B------:R-:W-:Y:S01]  /*6a00*/  ISETP.GT.AND P3, PT, R3, 0x88, P3 ;  /* 0x000000880300780c */ /* 0x000fe20001f64270 */
        /* <DEDUP_REMOVED lines=17> */
[----:B------:R0:W-:Y:S02]  /*6b20*/  @P3 STG.E.U16 desc[UR38][R4.64+0x60], R50 ;  /* 0x0000603204003986 */ /* 0x0001e4000c101526 */
[----:B0-----:R-:W-:Y:S02]  /*6b30*/  @P0 IMAD.MOV.U32 R4, RZ, RZ, R6 ;  /* 0x000000ffff040224 */ /* 0x001fe400078e0006 */
[----:B------:R-:W-:-:S05]  /*6b40*/  @P0 IMAD.MOV.U32 R5, RZ, RZ, R7 ;  /* 0x000000ffff050224 */ /* 0x000fca00078e0007 */
[----:B------:R0:W-:Y:S02]  /*6b50*/  @P0 STG.E.U16 desc[UR38][R4.64+0x62], R51 ;  /* 0x0000623304000986 */ /* 0x0001e4000c101526 */
[----:B0-----:R-:W-:Y:S02]  /*6b60*/  @P5 IMAD.MOV.U32 R4, RZ, RZ, R12 ;  /* 0x000000ffff045224 */ /* 0x001fe400078e000c */
[----:B------:R-:W-:-:S05]  /*6b70*/  @P5 IMAD.MOV.U32 R5, RZ, RZ, R13 ;  /* 0x000000ffff055224 */ /* 0x000fca00078e000d */
[----:B------:R0:W-:Y:S04]  /*6b80*/  @P5 STG.E.U16 desc[UR38][R4.64+0x70], R52 ;  /* 0x0000703404005986 */ /* 0x0001e8000c101526 */
[----:B------:R1:W-:Y:S01]  /*6b90*/  @P4 STG.E.U16 desc[UR38][R12.64+0x72], R53 ;  /* 0x000072350c004986 */ /* 0x0003e2000c101526 */
[----:B0-----:R-:W-:Y:S02]  /*6ba0*/  @P2 IMAD.MOV.U32 R4, RZ, RZ, R6 ;  /* 0x000000ffff042224 */ /* 0x001fe400078e0006 */
[----:B------:R-:W-:-:S05]  /*6bb0*/  @P2 IMAD.MOV.U32 R5, RZ, RZ, R7 ;  /* 0x000000ffff052224 */ /* 0x000fca00078e0007 */
[----:B------:R1:W-:Y:S04]  /*6bc0*/  @P2 STG.E.U16 desc[UR38][R4.64+0x70], R54 ;  /* 0x0000703604002986 */ /* 0x0003e8000c101526 */
[----:B------:R1:W-:Y:S02]  /*6bd0*/  @P1 STG.E.U16 desc[UR38][R6.64+0x72], R55 ;  /* 0x0000723706001986 */ /* 0x0003e4000c101526 */
.L_x_153:
[----:B------:R-:W-:Y:S05]  /*6be0*/  BSYNC B0 ;  /* 0x0000000000007941 */ /* 0x000fea0003800000 */
.L_x_29:
[----:B------:R-:W-:Y:S01]  /*6bf0*/  IADD3 R16, P0, R16, UR36, RZ ;  /* 0x0000002410107c10 */ /* 0x000fe2000ff1e0ff */
[----:B------:R-:W-:Y:S01]  /*6c00*/  ULDC.64 UR4, c[0x0][0x650] ;  /* 0x0001940000047ab9 */ /* 0x000fe20000000a00 */
[----:B------:R-:W-:Y:S01]  /*6c10*/  PRMT R3, RZ, 0x7610, R3 ;  /* 0x00007610ff037816 */ /* 0x000fe20000000003 */
[----:B------:R-:W-:Y:S01]  /*6c20*/  IMAD.MOV.U32 R100, RZ, RZ, -0x1 ;  /* 0xffffffffff647424 */ /* 0x000fe200078e00ff */
[----:B------:R-:W-:Y:S01]  /*6c30*/  IADD3.X R17, R17, UR42, RZ, P0, !PT ;  /* 0x0000002a11117c10 */ /* 0x000fe200087fe4ff */
[----:B------:R-:W-:Y:S01]  /*6c40*/  IMAD.MOV.U32 R19, RZ, RZ, -0x1 ;  /* 0xffffffffff137424 */ /* 0x000fe200078e00ff */
[----:B------:R-:W-:-:S04]  /*6c50*/  ISETP.GE.U32.AND P0, PT, R16, UR4, PT ;  /* 0x0000000410007c0c */ /* 0x000fc8000bf06070 */
[----:B------:R-:W-:-:S13]  /*6c60*/  ISETP.GE.U32.AND.EX P0, PT, R17, UR5, PT, P0 ;  /* 0x0000000511007c0c */ /* 0x000fda000bf06100 */
[----:B------:R-:W-:Y:S05]  /*6c70*/  @P0 BRA `(.L_x_154) ;  /* 0x0000000400500947 */ /* 0x000fea0003800000 */
[----:B0-----:R-:W0:Y:S01]  /*6c80*/  LDC.64 R10, c[0x0][0x628] ;  /* 0x00018a00ff0a7b82 */ /* 0x001e220000000a00 */
[----:B-1----:R-:W1:Y:S01]  /*6c90*/  S2R R12, SR_CTAID.X ;  /* 0x00000000000c7919 */ /* 0x002e620000002500 */
[----:B----4-:R-:W-:Y:S02]  /*6ca0*/  IMAD.MOV.U32 R8, RZ, RZ, R16 ;  /* 0x000000ffff087224 */ /* 0x010fe400078e0010 */
[----:B------:R-:W-:Y:S01]  /*6cb0*/  IMAD.MOV.U32 R9, RZ, RZ, R17 ;  /* 0x000000ffff097224 */ /* 0x000fe200078e0011 */
[----:B------:R-:W4:Y:S03]  /*6cc0*/  S2R R20, SR_CTAID.Y ;  /* 0x0000000000147919 */ /* 0x000f260000002600 */
[----:B------:R-:W1:Y:S08]  /*6cd0*/  LDC R0, c[0x0][0x630] ;  /* 0x00018c00ff007b82 */ /* 0x000e700000000800 */
[----:B------:R-:W1:Y:S01]  /*6ce0*/  LDC.64 R14, c[0x0][0x620] ;  /* 0x00018800ff0e7b82 */ /* 0x000e620000000a00 */
[----:B0-----:R-:W-:-:S04]  /*6cf0*/  ISETP.NE.U32.AND P0, PT, R10, RZ, PT ;  /* 0x000000ff0a00720c */ /* 0x001fc80003f05070 */
[----:B------:R-:W-:-:S13]  /*6d00*/  ISETP.NE.AND.EX P0, PT, R11, RZ, PT, P0 ;  /* 0x000000ff0b00720c */ /* 0x000fda0003f05300 */
[----:B-1--4-:R-:W-:Y:S05]  /*6d10*/  @!P0 BRA `(.L_x_155) ;  /* 0x0000000000288947 */ /* 0x012fea0003800000 */
        /* <DEDUP_REMOVED lines=10> */
.L_x_155:
[-CC-:B------:R-:W-:Y:S01]  /*6dc0*/  SHF.R.U64 R19, R8, R0.reuse, R9.reuse ;  /* 0x0000000008137219 */ /* 0x180fe20000001209 */
[----:B------:R-:W0:Y:S01]  /*6dd0*/  LDC.64 R26, c[0x0][0x640] ;  /* 0x00019000ff1a7b82 */ /* 0x000e220000000a00 */
[----:B------:R-:W-:Y:S01]  /*6de0*/  SHF.R.U32.HI R0, RZ, R0, R9 ;  /* 0x00000000ff007219 */ /* 0x000fe20000011609 */
[----:B------:R-:W-:Y:S01]  /*6df0*/  ULDC UR4, c[0x0][0x150] ;  /* 0x0000540000047ab9 */ /* 0x000fe20000000800 */
[----:B------:R-:W-:Y:S02]  /*6e00*/  IADD3 R3, P0, RZ, -R19, RZ ;  /* 0x80000013ff037210 */ /* 0x000fe40007f1e0ff */
[----:B------:R-:W-:-:S03]  /*6e10*/  I2FP.F32.U32 R7, R12 ;  /* 0x0000000c00077245 */ /* 0x000fc60000201000 */
[----:B------:R-:W1:Y:S01]  /*6e20*/  LDC R6, c[0x0][0x618] ;  /* 0x00018600ff067b82 */ /* 0x000e620000000800 */
[----:B------:R-:W-:Y:S02]  /*6e30*/  IMAD.X R5, RZ, RZ, ~R0, P0 ;  /* 0x000000ffff057224 */ /* 0x000fe400000e0e00 */
[----:B------:R-:W-:Y:S01]  /*6e40*/  FMUL R7, R7, UR4 ;  /* 0x0000000407077c20 */ /* 0x000fe20008400000 */
[----:B------:R-:W-:Y:S01]  /*6e50*/  ULDC UR4, c[0x0][0x154] ;  /* 0x0000550000047ab9 */ /* 0x000fe20000000800 */
[-C--:B------:R-:W-:Y:S02]  /*6e60*/  IMAD R0, R5, R14.reuse, RZ ;  /* 0x0000000e05007224 */ /* 0x080fe400078e02ff */
[C---:B------:R-:W-:Y:S01]  /*6e70*/  IMAD.WIDE.U32 R4, R3.reuse, R14, R16 ;  /* 0x0000000e03047225 */ /* 0x040fe200078e0010 */
[----:B------:R-:W4:Y:S01]  /*6e80*/  LDC R8, c[0x0][0x608] ;  /* 0x00018200ff087b82 */ /* 0x000f220000000800 */
[----:B------:R-:W2:Y:S02]  /*6e90*/  F2I.U32.TRUNC.NTZ R7, R7 ;  /* 0x0000000700077305 */ /* 0x000ea4000020f000 */
[----:B------:R-:W-:Y:S01]  /*6ea0*/  IMAD R3, R3, R15, R0 ;  /* 0x0000000f03037224 */ /* 0x000fe200078e0200 */
[----:B------:R-:W-:-:S03]  /*6eb0*/  I2FP.F32.U32 R0, R20 ;  /* 0x0000001400007245 */ /* 0x000fc60000201000 */
[----:B------:R-:W-:Y:S01]  /*6ec0*/  IMAD.IADD R3, R5, 0x1, R3 ;  /* 0x0000000105037824 */ /* 0x000fe200078e0203 */
[----:B------:R-:W3:Y:S01]  /*6ed0*/  LDC R11, c[0x0][0x658] ;  /* 0x00019600ff0b7b82 */ /* 0x000ee20000000800 */
[----:B0-----:R-:W-:-:S04]  /*6ee0*/  ISETP.NE.U32.AND P0, PT, R26, RZ, PT ;  /* 0x000000ff1a00720c */ /* 0x001fc80003f05070 */
[----:B------:R-:W-:-:S03]  /*6ef0*/  ISETP.NE.AND.EX P0, PT, R27, RZ, PT, P0 ;  /* 0x000000ff1b00720c */ /* 0x000fc60003f05300 */
[----:B------:R-:W0:Y:S01]  /*6f00*/  LDC R9, c[0x0][0x144] ;  /* 0x00005100ff097b82 */ /* 0x000e220000000800 */
[-C--:B-1----:R-:W-:Y:S01]  /*6f10*/  SHF.R.U64 R10, R4, R6.reuse, R3 ;  /* 0x00000006040a7219 */ /* 0x082fe20000001203 */
[----:B--2---:R-:W-:Y:S01]  /*6f20*/  IMAD.MOV R7, RZ, RZ, -R7 ;  /* 0x000000ffff077224 */ /* 0x004fe200078e0a07 */
[----:B------:R-:W-:Y:S01]  /*6f30*/  SHF.R.U32.HI R3, RZ, R6, R3 ;  /* 0x00000006ff037219 */ /* 0x000fe20000011603 */
[----:B------:R-:W-:-:S04]  /*6f40*/  FMUL R6, R0, UR4 ;  /* 0x0000000400067c20 */ /* 0x000fc80008400000 */
[----:B------:R-:W1:Y:S01]  /*6f50*/  LDC R21, c[0x0][0x148] ;  /* 0x00005200ff157b82 */ /* 0x000e620000000800 */
[----:B------:R2:W0:Y:S01]  /*6f60*/  F2I.U32.TRUNC.NTZ R14, R6 ;  /* 0x00000006000e7305 */ /* 0x000422000020f000 */
[-CC-:B----4-:R-:W-:Y:S02]  /*6f70*/  SHF.R.U64 R13, R10, R8.reuse, R3.reuse ;  /* 0x000000080a0d7219 */ /* 0x190fe40000001203 */
[----:B------:R-:W-:-:S04]  /*6f80*/  SHF.R.U32.HI R0, RZ, R8, R3 ;  /* 0x00000008ff007219 */ /* 0x000fc80000011603 */
[----:B------:R-:W4:Y:S01]  /*6f90*/  LDC R24, c[0x0][0x600] ;  /* 0x00018000ff187b82 */ /* 0x000f220000000800 */
[-CC-:B---3--:R-:W-:Y:S02]  /*6fa0*/  SHF.R.U64 R15, R13, R11.reuse, R0.reuse ;  /* 0x0000000b0d0f7219 */ /* 0x188fe40000001200 */
[----:B------:R-:W-:-:S03]  /*6fb0*/  SHF.R.U32.HI R5, RZ, R11, R0 ;  /* 0x0000000bff057219 */ /* 0x000fc60000011600 */
[----:B------:R-:W-:Y:S02]  /*6fc0*/  IMAD.MOV.U32 R4, RZ, RZ, R15 ;  /* 0x000000ffff047224 */ /* 0x000fe400078e000f */
[----:B------:R-:W3:Y:S01]  /*6fd0*/  LDC R28, c[0x0][0x648] ;  /* 0x00019200ff1c7b82 */ /* 0x000ee20000000800 */
[----:B0-----:R-:W-:-:S07]  /*6fe0*/  IMAD R25, R9, R7, R12 ;  /* 0x0000000709197224 */ /* 0x001fce00078e020c */
[----:B------:R-:W0:Y:S08]  /*6ff0*/  LDC R29, c[0x0][0x638] ;  /* 0x00018e00ff1d7b82 */ /* 0x000e300000000800 */
[----:B------:R-:W0:Y:S01]  /*7000*/  LDC R30, c[0x0][0x610] ;  /* 0x00018400ff1e7b82 */ /* 0x000e220000000800 */
[----:B-12-4-:R-:W-:Y:S05]  /*7010*/  @!P0 BRA `(.L_x_156) ;  /* 0x0000000000288947 */ /* 0x016fea0003800000 */
        /* <DEDUP_REMOVED lines=10> */
.L_x_156:
[----:B------:R-:W-:Y:S01]  /*70c0*/  ISETP.NE.AND P0, PT, R2, 0x1, PT ;  /* 0x000000010200780c */ /* 0x000fe20003f05270 */
[----:B------:R-:W-:Y:S01]  /*70d0*/  IMAD.MOV R14, RZ, RZ, -R14 ;  /* 0x000000ffff0e7224 */ /* 0x000fe200078e0a0e */
[----:B---3--:R-:W-:Y:S01]  /*70e0*/  SHF.R.U64 R3, R4, R28, R5 ;  /* 0x0000001c04037219 */ /* 0x008fe20000001205 */
[----:B------:R-:W-:Y:S01]  /*70f0*/  VIADD R5, R24, 0xffffffff ;  /* 0xffffffff18057836 */ /* 0x000fe20000000000 */
[----:B------:R-:W-:-:S03]  /*7100*/  LOP3.LUT R0, R13, R98, RZ, 0xc0, !PT ;  /* 0x000000620d007212 */ /* 0x000fc600078ec0ff */
[----:B------:R-:W-:Y:S01]  /*7110*/  IMAD.MOV R4, RZ, RZ, -R3 ;  /* 0x000000ffff047224 */ /* 0x000fe200078e0a03 */
[----:B------:R-:W-:Y:S01]  /*7120*/  LOP3.LUT R10, R10, R5, RZ, 0xc0, !PT ;  /* 0x000000050a0a7212 */ /* 0x000fe200078ec0ff */
[----:B------:R-:W-:Y:S02]  /*7130*/  IMAD R0, R91, R3, R0 ;  /* 0x000000035b007224 */ /* 0x000fe400078e0200 */
[----:B0-----:R-:W-:Y:S02]  /*7140*/  IMAD R3, R4, R29, R15 ;  /* 0x0000001d04037224 */ /* 0x001fe400078e020f */
[----:B------:R-:W-:Y:S02]  /*7150*/  @P0 IMAD R25, R21, R14, R20 ;  /* 0x0000000e15190224 */ /* 0x000fe400078e0214 */
[----:B------:R-:W-:Y:S02]  /*7160*/  IMAD R5, R3, R24, R10 ;  /* 0x0000001803057224 */ /* 0x000fe400078e020a */
[----:B------:R-:W-:-:S02]  /*7170*/  IMAD R0, R0, R30, R25 ;  /* 0x0000001e00007224 */ /* 0x000fc400078e0219 */
[----:B------:R-:W-:-:S03]  /*7180*/  IMAD.MOV.U32 R4, RZ, RZ, 0x1 ;  /* 0x00000001ff047424 */ /* 0x000fc600078e00ff */
[----:B------:R-:W-:Y:S02]  /*7190*/  SEL R100, R5, R0, !P0 ;  /* 0x0000000005647207 */ /* 0x000fe40004000000 */
[----:B------:R-:W-:Y:S02]  /*71a0*/  PRMT R3, R4, 0x7610, R3 ;  /* 0x0000761004037816 */ /* 0x000fe40000000003 */
[----:B------:R-:W-:-:S07]  /*71b0*/  SEL R0, R0, R5, !P0 ;  /* 0x0000000500007207 */ /* 0x000fce0004000000 */
.L_x_154:
[----:B------:R-:W-:Y:S01]  /*71c0*/  LOP3.LUT P0, RZ, R3, 0xff, RZ, 0xc0, !PT ;  /* 0x000000ff03ff7812 */ /* 0x000fe2000780c0ff */
[----:B------:R-:W-:-:S12]  /*71d0*/  IMAD.MOV.U32 R107, RZ, RZ, R0 ;  /* 0x000000ffff6b7224 */ /* 0x000fd800078e0000 */
[----:B------:R-:W-:Y:S05]  /*71e0*/  @P0 BRA `(.L_x_157) ;  /* 0xffffffa000580947 */ /* 0x000fea000383ffff */
[----:B------:R-:W-:Y:S05]  /*71f0*/  EXIT ;  /* 0x000000000000794d */ /* 0x000fea0003800000 */
.L_x_4:
        /* <DEDUP_REMOVED lines=26> */
.L_x_159:
[--C-:B------:R-:W-:Y:S01]  /*73a0*/  SHF.R.U64 R14, R12, R20, R13.reuse ;  /* 0x000000140c0e7219 */ /* 0x100fe2000000120d */
[----:B------:R-:W0:Y:S01]  /*73b0*/  LDC R24, c[0x0][0x618] ;  /* 0x00018600ff187b82 */ /* 0x000e220000000800 */
[----:B------:R-:W-:Y:S01]  /*73c0*/  I2FP.F32.U32 R8, R6 ;  /* 0x0000000600087245 */ /* 0x000fe20000201000 */
[----:B------:R-:W-:Y:S01]  /*73d0*/  ULDC UR4, c[0x0][0x150] ;  /* 0x0000540000047ab9 */ /* 0x000fe20000000800 */
[----:B------:R-:W-:Y:S02]  /*73e0*/  SHF.R.U32.HI R7, RZ, R20, R13 ;  /* 0x00000014ff077219 */ /* 0x000fe4000001160d */
[----:B------:R-:W-:Y:S01]  /*73f0*/  IADD3 R11, P0, RZ, -R14, RZ ;  /* 0x8000000eff0b7210 */ /* 0x000fe20007f1e0ff */
[----:B------:R-:W-:Y:S01]  /*7400*/  FMUL R13, R8, UR4 ;  /* 0x00000004080d7c20 */ /* 0x000fe20008400000 */
[----:B------:R-:W-:Y:S01]  /*7410*/  ULDC UR4, c[0x0][0x154] ;  /* 0x0000550000047ab9 */ /* 0x000fe20000000800 */
[----:B------:R-:W1:Y:S02]  /*7420*/  LDC.64 R26, c[0x0][0x640] ;  /* 0x00019000ff1a7b82 */ /* 0x000e640000000a00 */
[----:B------:R-:W-:-:S02]  /*7430*/  IMAD.X R7, RZ, RZ, ~R7, P0 ;  /* 0x000000ffff077224 */ /* 0x000fc400000e0e07 */
[----:B------:R-:W2:Y:S01]  /*7440*/  F2I.U32.TRUNC.NTZ R13, R13 ;  /* 0x0000000d000d7305 */ /* 0x000ea2000020f000 */
[----:B------:R-:W-:-:S03]  /*7450*/  IMAD.WIDE.U32 R8, R11, R22, R16 ;  /* 0x000000160b087225 */ /* 0x000fc600078e0010 */
[----:B------:R-:W3:Y:S01]  /*7460*/  LDC R15, c[0x0][0x144] ;  /* 0x00005100ff0f7b82 */ /* 0x000ee20000000800 */
[----:B------:R-:W-:-:S04]  /*7470*/  IMAD R10, R7, R22, RZ ;  /* 0x00000016070a7224 */ /* 0x000fc800078e02ff */
[----:B------:R-:W-:Y:S02]  /*7480*/  IMAD R7, R11, R23, R10 ;  /* 0x000000170b077224 */ /* 0x000fe400078e020a */
[----:B------:R-:W-:Y:S01]  /*7490*/  IMAD.MOV.U32 R10, RZ, RZ, -0x1 ;  /* 0xffffffffff0a7424 */ /* 0x000fe200078e00ff */
[----:B------:R-:W4:Y:S01]  /*74a0*/  LDC R20, c[0x0][0x608] ;  /* 0x00018200ff147b82 */ /* 0x000f220000000800 */
[----:B------:R-:W-:Y:S01]  /*74b0*/  IMAD.IADD R7, R9, 0x1, R7 ;  /* 0x0000000109077824 */ /* 0x000fe200078e0207 */
[----:B------:R-:W-:-:S04]  /*74c0*/  I2FP.F32.U32 R9, R5 ;  /* 0x0000000500097245 */ /* 0x000fc80000201000 */
[-C--:B0-----:R-:W-:Y:S01]  /*74d0*/  SHF.R.U64 R12, R8, R24.reuse, R7 ;  /* 0x00000018080c7219 */ /* 0x081fe20000001207 */
[----:B--2---:R-:W-:Y:S01]  /*74e0*/  IMAD.MOV R8, RZ, RZ, -R13 ;  /* 0x000000ffff087224 */ /* 0x004fe200078e0a0d */
[----:B------:R-:W0:Y:S01]  /*74f0*/  LDC R11, c[0x0][0x658] ;  /* 0x00019600ff0b7b82 */ /* 0x000e220000000800 */
[----:B-1----:R-:W-:Y:S01]  /*7500*/  ISETP.NE.U32.AND P0, PT, R26, RZ, PT ;  /* 0x000000ff1a00720c */ /* 0x002fe20003f05070 */
[----:B------:R-:W-:Y:S01]  /*7510*/  FMUL R9, R9, UR4 ;  /* 0x0000000409097c20 */ /* 0x000fe20008400000 */
[----:B------:R-:W-:Y:S02]  /*7520*/  SHF.R.U32.HI R7, RZ, R24, R7 ;  /* 0x00000018ff077219 */ /* 0x000fe40000011607 */
[----:B------:R-:W-:-:S03]  /*7530*/  ISETP.NE.AND.EX P0, PT, R27, RZ, PT, P0 ;  /* 0x000000ff1b00720c */ /* 0x000fc60003f05300 */
[----:B------:R-:W1:Y:S01]  /*7540*/  LDC R22, c[0x0][0x148] ;  /* 0x00005200ff167b82 */ /* 0x000e620000000800 */
[----:B---3--:R-:W-:Y:S02]  /*7550*/  IMAD R23, R15, R8, R6 ;  /* 0x000000080f177224 */ /* 0x008fe400078e0206 */
[----:B------:R-:W-:-:S05]  /*7560*/  IMAD.MOV.U32 R8, RZ, RZ, 0x1 ;  /* 0x00000001ff087424 */ /* 0x000fca00078e00ff */
[----:B------:R-:W2:Y:S01]  /*7570*/  LDC R21, c[0x0][0x600] ;  /* 0x00018000ff157b82 */ /* 0x000ea20000000800 */
[-CC-:B----4-:R-:W-:Y:S02]  /*7580*/  SHF.R.U64 R15, R12, R20.reuse, R7.reuse ;  /* 0x000000140c0f7219 */ /* 0x190fe40000001207 */
[----:B------:R-:W-:Y:S02]  /*7590*/  SHF.R.U32.HI R6, RZ, R20, R7 ;  /* 0x00000014ff067219 */ /* 0x000fe40000011607 */
[----:B------:R3:W4:Y:S03]  /*75a0*/  F2I.U32.TRUNC.NTZ R20, R9 ;  /* 0x0000000900147305 */ /* 0x000726000020f000 */
[----:B------:R-:W1:Y:S01]  /*75b0*/  LDC R25, c[0x0][0x648] ;  /* 0x00019200ff197b82 */ /* 0x000e620000000800 */
[-C--:B0-----:R-:W-:Y:S02]  /*75c0*/  SHF.R.U64 R19, R15, R11.reuse, R6 ;  /* 0x0000000b0f137219 */ /* 0x081fe40000001206 */
[----:B------:R-:W-:-:S02]  /*75d0*/  SHF.L.U32 R10, R10, R11, RZ ;  /* 0x0000000b0a0a7219 */ /* 0x000fc400000006ff */
[-C--:B------:R-:W-:Y:S01]  /*75e0*/  SHF.R.U32.HI R7, RZ, R11.reuse, R6 ;  /* 0x0000000bff077219 */ /* 0x080fe20000011606 */
[----:B------:R-:W-:Y:S01]  /*75f0*/  IMAD.MOV.U32 R6, RZ, RZ, R19 ;  /* 0x000000ffff067224 */ /* 0x000fe200078e0013 */
[----:B------:R-:W-:Y:S01]  /*7600*/  SHF.L.U32 R24, R8, R11, RZ ;  /* 0x0000000b08187219 */ /* 0x000fe200000006ff */
[----:B------:R-:W0:Y:S01]  /*7610*/  LDC R28, c[0x0][0x638] ;  /* 0x00018e00ff1c7b82 */ /* 0x000e220000000800 */
[----:B------:R-:W-:-:S07]  /*7620*/  LOP3.LUT R30, RZ, R10, RZ, 0x33, !PT ;  /* 0x0000000aff1e7212 */ /* 0x000fce00078e33ff */
[----:B------:R-:W0:Y:S01]  /*7630*/  LDC R29, c[0x0][0x610] ;  /* 0x00018400ff1d7b82 */ /* 0x000e220000000800 */
[----:B---34-:R-:W-:Y:S05]  /*7640*/  @!P0 BRA `(.L_x_160) ;  /* 0x0000000000288947 */ /* 0x018fea0003800000 */
[----:B------:R-:W3:Y:S02]  /*7650*/  LDC R6, c[0x0][0x64c] ;  /* 0x00019300ff067b82 */ /* 0x000ee40000000800 */
[----:B---3--:R-:W-:-:S05]  /*7660*/  IADD3 R11, P0, R19, R6, RZ ;  /* 0x00000006130b7210 */ /* 0x008fca0007f1e0ff */
        /* <DEDUP_REMOVED lines=8> */
.L_x_160:
[----:B------:R-:W-:Y:S01]  /*76f0*/  ISETP.NE.AND P0, PT, R2, 0x1, PT ;  /* 0x000000010200780c */ /* 0x000fe20003f05270 */
[----:B--2---:R-:W-:Y:S01]  /*7700*/  VIADD R9, R21, 0xffffffff ;  /* 0xffffffff15097836 */ /* 0x004fe20000000000 */
[----:B-1----:R-:W-:Y:S01]  /*7710*/  SHF.R.U64 R7, R6, R25, R7 ;  /* 0x0000001906077219 */ /* 0x002fe20000001207 */
[----:B------:R-:W-:Y:S01]  /*7720*/  IMAD.MOV R20, RZ, RZ, -R20 ;  /* 0x000000ffff147224 */ /* 0x000fe200078e0a14 */
[----:B------:R-:W-:Y:S02]  /*7730*/  LOP3.LUT R6, R15, R30, RZ, 0xc0, !PT ;  /* 0x0000001e0f067212 */ /* 0x000fe400078ec0ff */
[----:B------:R-:W-:Y:S01]  /*7740*/  LOP3.LUT R12, R12, R9, RZ, 0xc0, !PT ;  /* 0x000000090c0c7212 */ /* 0x000fe200078ec0ff */
[----:B------:R-:W-:Y:S02]  /*7750*/  IMAD.MOV R8, RZ, RZ, -R7 ;  /* 0x000000ffff087224 */ /* 0x000fe400078e0a07 */
[----:B------:R-:W-:Y:S02]  /*7760*/  IMAD R6, R24, R7, R6 ;  /* 0x0000000718067224 */ /* 0x000fe400078e0206 */
[----:B------:R-:W-:-:S02]  /*7770*/  IMAD.MOV.U32 R9, RZ, RZ, 0x1 ;  /* 0x00000001ff097424 */ /* 0x000fc400078e00ff */
[----:B------:R-:W-:Y:S02]  /*7780*/  @P0 IMAD R23, R22, R20, R5 ;  /* 0x0000001416170224 */ /* 0x000fe400078e0205 */
[----:B0-----:R-:W-:Y:S02]  /*7790*/  IMAD R5, R8, R28, R19 ;  /* 0x0000001c08057224 */ /* 0x001fe400078e0213 */
[----:B------:R-:W-:Y:S02]  /*77a0*/  IMAD R19, R6, R29, R23 ;  /* 0x0000001d06137224 */ /* 0x000fe400078e0217 */
[----:B------:R-:W-:Y:S02]  /*77b0*/  IMAD R6, R5, R21, R12 ;  /* 0x0000001505067224 */ /* 0x000fe400078e020c */
[----:B------:R-:W-:-:S03]  /*77c0*/  IMAD.MOV.U32 R8, RZ, RZ, R14 ;  /* 0x000000ffff087224 */ /* 0x000fc600078e000e */
[----:B------:R-:W-:Y:S02]  /*77d0*/  SEL R20, R6, R19, !P0 ;  /* 0x0000001306147207 */ /* 0x000fe40004000000 */
[----:B------:R-:W-:-:S07]  /*77e0*/  SEL R19, R19, R6, !P0 ;  /* 0x0000000613137207 */ /* 0x000fce0004000000 */
.L_x_158:
[----:B------:R-:W-:-:S08]  /*77f0*/  NOP ;  /* 0x0000000000007918 */ /* 0x000fd00000000000 */
[----:B------:R-:W0:-:S00]  /*7800*/  USETMAXREG.DEALLOC.CTAPOOL 0x28 ;  /* 0x00000028000079c8 */ /* 0x000e0000080e0500 */
[----:B0-----:R-:W-:-:S13]  /*7810*/  ISETP.NE.AND P0, PT, R0, RZ, PT ;  /* 0x000000ff0000720c */ /* 0x001fda0003f05270 */
[----:B------:R-:W-:Y:S05]  /*7820*/  @P0 EXIT ;  /* 0x000000000000094d */ /* 0x000fea0003800000 */
[----:B------:R-:W-:Y:S01]  /*7830*/  LOP3.LUT P0, RZ, R9, 0xff, RZ, 0xc0, !PT ;  /* 0x000000ff09ff7812 */ /* 0x000fe2000780c0ff */
[----:B------:R-:W-:Y:S02]  /*7840*/  IMAD.MOV.U32 R0, RZ, RZ, 0x1 ;  /* 0x00000001ff007424 */ /* 0x000fe400078e00ff */
[----:B------:R-:W-:-:S10]  /*7850*/  IMAD.MOV.U32 R12, RZ, RZ, RZ ;  /* 0x000000ffff0c7224 */ /* 0x000fd400078e00ff */
[----:B------:R-:W-:Y:S05]  /*7860*/  @!P0 BRA `(.L_x_161) ;  /* 0x0000000c00188947 */ /* 0x000fea0003800000 */
[----:B------:R-:W0:Y:S01]  /*7870*/  LDC R0, c[0x0][0x28c] ;  /* 0x0000a300ff007b82 */ /* 0x000e220000000800 */
[----:B------:R-:W-:Y:S01]  /*7880*/  LOP3.LUT P0, RZ, R3, 0x1f, RZ, 0xc0, !PT ;  /* 0x0000001f03ff7812 */ /* 0x000fe2000780c0ff */
[----:B------:R-:W-:Y:S01]  /*7890*/  ULDC UR5, c[0x0][0x658] ;  /* 0x0001960000057ab9 */ /* 0x000fe20000000800 */
[----:B------:R-:W-:Y:S01]  /*78a0*/  UMOV UR6, 0xffffffff ;  /* 0xffffffff00067882 */ /* 0x000fe20000000000 */
[----:B------:R-:W-:Y:S01]  /*78b0*/  BSSY B0, `(.L_x_161) ;  /* 0x00000c1000007945 */ /* 0x000fe20003800000 */
[----:B------:R-:W-:Y:S01]  /*78c0*/  USHF.L.U32 UR6, UR6, UR5, URZ ;  /* 0x0000000506067299 */ /* 0x000fe2000800063f */
[C---:B------:R-:W-:Y:S01]  /*78d0*/  ISETP.NE.AND P2, PT, R4.reuse, RZ, PT ;  /* 0x000000ff0400720c */ /* 0x040fe20003f45270 */
[----:B------:R-:W-:Y:S01]  /*78e0*/  IMAD.MOV.U32 R13, RZ, RZ, 0x1 ;  /* 0x00000001ff0d7424 */ /* 0x000fe200078e00ff */
[----:B------:R-:W-:Y:S01]  /*78f0*/  ISETP.NE.OR P0, PT, R4, RZ, !P0 ;  /* 0x000000ff0400720c */ /* 0x000fe20004705670 */
[----:B------:R-:W-:Y:S01]  /*7900*/  IMAD.MOV.U32 R12, RZ, RZ, RZ ;  /* 0x000000ffff0c7224 */ /* 0x000fe200078e00ff */
[----:B------:R-:W-:Y:S01]  /*7910*/  LOP3.LUT R11, R18, 0x2, RZ, 0xfc, !PT ;  /* 0x00000002120b7812 */ /* 0x000fe200078efcff */
[----:B------:R-:W-:Y:S01]  /*7920*/  ULDC UR4, c[0x0][0x600] ;  /* 0x0001800000047ab9 */ /* 0x000fe20000000800 */
[----:B------:R-:W-:Y:S01]  /*7930*/  UMOV UR7, 0x1 ;  /* 0x0000000100077882 */ /* 0x000fe20000000000 */
[----:B------:R-:W-:-:S02]  /*7940*/  UIADD3 UR15, UR4, -0x1, URZ ;  /* 0xffffffff040f7890 */ /* 0x000fc4000fffe03f */
[----:B------:R-:W-:Y:S02]  /*7950*/  USHF.L.U32 UR17, UR7, UR5, URZ ;  /* 0x0000000507117299 */ /* 0x000fe4000800063f */
[----:B------:R-:W-:Y:S01]  /*7960*/  ULOP3.LUT UR16, URZ, UR6, URZ, 0x33, !UPT ;  /* 0x000000063f107292 */ /* 0x000fe2000f8e333f */
[----:B------:R-:W-:Y:S01]  /*7970*/  ULDC.64 UR20, c[0x0][0x198] ;  /* 0x0000660000147ab9 */ /* 0x000fe20000000a00 */
[----:B0-----:R-:W-:-:S05]  /*7980*/  VIADD R0, R0, 0x1f ;  /* 0x0000001f00007836 */ /* 0x001fca0000000000 */
[----:B------:R-:W-:-:S04]  /*7990*/  SHF.R.S32.HI R3, RZ, 0x1f, R0 ;  /* 0x0000001fff037819 */ /* 0x000fc80000011400 */
[----:B------:R-:W-:Y:S01]  /*79a0*/  LEA.HI R3, R3, R0, RZ, 0x5 ;  /* 0x0000000003037211 */ /* 0x000fe200078f28ff */
[----:B------:R-:W-:-:S03]  /*79b0*/  IMAD.MOV.U32 R0, RZ, RZ, 0x1 ;  /* 0x00000001ff007424 */ /* 0x000fc600078e00ff */
[----:B------:R-:W-:-:S05]  /*79c0*/  SHF.R.S32.HI R3, RZ, 0x5, R3 ;  /* 0x00000005ff037819 */ /* 0x000fca0000011403 */
[----:B------:R-:W-:-:S07]  /*79d0*/  VIADD R10, R3, 0x1 ;  /* 0x00000001030a7836 */ /* 0x000fce0000000000 */
.L_x_173:
[----:B------:R-:W-:-:S03]  /*79e0*/  UMOV UR4, 0xffffffff ;  /* 0xffffffff00047882 */ /* 0x000fc60000000000 */
[----:B------:R-:W-:Y:S05]  /*79f0*/  BRA.DIV UR4, `(.L_x_162) ;  /* 0x0000001604087947 */ /* 0x000fea000b800000 */
[----:B------:R-:W-:-:S13]  /*7a00*/  ELECT P6, URZ, PT ;  /* 0x00000000003f782f */ /* 0x000fda00038c0000 */
.L_x_194:
[----:B------:R-:W0:Y:S01]  /*7a10*/  LDC R4, c[0x0][0x28c] ;  /* 0x0000a300ff047b82 */ /* 0x000e220000000800 */
[----:B------:R-:W-:Y:S01]  /*7a20*/  BSSY B1, `(.L_x_163) ;  /* 0x0000037000017945 */ /* 0x000fe20003800000 */
[----:B0-----:R-:W-:-:S13]  /*7a30*/  ISETP.LT.OR P6, PT, R4, 0x1, !P6 ;  /* 0x000000010400780c */ /* 0x001fda00077c1670 */
[----:B------:R-:W-:Y:S05]  /*7a40*/  @P6 BRA `(.L_x_164) ;  /* 0x0000000000d06947 */ /* 0x000fea0003800000 */
[----:B------:R-:W-:Y:S02]  /*7a50*/  IMAD.SHL.U32 R20, R20, 0x40, RZ ;  /* 0x0000004014147824 */ /* 0x000fe400078e00ff */
[----:B------:R-:W-:Y:S02]  /*7a60*/  IMAD R19, R19, 0xc0, RZ ;  /* 0x000000c013137824 */ /* 0x000fe400078e02ff */
[----:B------:R-:W-:Y:S02]  /*7a70*/  IMAD.MOV.U32 R21, RZ, RZ, RZ ;  /* 0x000000ffff157224 */ /* 0x000fe400078e00ff */
[----:B------:R-:W-:Y:S02]  /*7a80*/  IMAD.MOV.U32 R4, RZ, RZ, R10 ;  /* 0x000000ffff047224 */ /* 0x000fe400078e000a */
[----:B------:R-:W-:Y:S02]  /*7a90*/  IMAD.MOV.U32 R5, RZ, RZ, R0 ;  /* 0x000000ffff057224 */ /* 0x000fe400078e0000 */
[----:B------:R-:W-:-:S07]  /*7aa0*/  IMAD.MOV.U32 R6, RZ, RZ, R12 ;  /* 0x000000ffff067224 */ /* 0x000fce00078e000c */
.L_x_168:
[----:B------:R-:W0:Y:S01]  /*7ab0*/  S2R R14, SR_CgaCtaId ;  /* 0x00000000000e7919 */ /* 0x000e220000008800 */
[----:B------:R-:W-:Y:S01]  /*7ac0*/  MOV R7, 0x400 ;  /* 0x0000040000077802 */ /* 0x000fe20000000f00 */
[----:B------:R-:W1:Y:S03]  /*7ad0*/  @!P2 LDC R9, c[0x0][0x500] ;  /* 0x00014000ff09ab82 */ /* 0x000e660000000800 */
[----:B0-----:R-:W-:Y:S02]  /*7ae0*/  LEA R15, R14, R7, 0x18 ;  /* 0x000000070e0f7211 */ /* 0x001fe400078ec0ff */
[----:B------:R-:W-:-:S03]  /*7af0*/  SHF.L.U32 R7, R5, 0x1f, RZ ;  /* 0x0000001f05077819 */ /* 0x000fc600000006ff */
[----:B------:R-:W-:-:S04]  /*7b00*/  IMAD R14, R6, 0x8, R15 ;  /* 0x00000008060e7824 */ /* 0x000fc800078e020f */
[----:B------:R-:W0:Y:S02]  /*7b10*/  SYNCS.PHASECHK.TRANS64.TRYWAIT P1, [R14+URZ+0x70], R7 ;  /* 0x000070070e0075a7 */ /* 0x000e24000802017f */
[----:B01----:R-:W-:Y:S05]  /*7b20*/  @!P1 BRA `(.L_x_165) ;  /* 0x0000001000dc9947 */ /* 0x003fea0003800000 */
.L_x_195:
[----:B0-----:R-:W-:Y:S01]  /*7b30*/  PRMT R7, R11, 0x9910, RZ ;  /* 0x000099100b077816 */ /* 0x001fe200000000ff */
[----:B------:R0:W-:Y:S03]  /*7b40*/  @!P2 SYNCS.ARRIVE.TRANS64 RZ, [R14+URZ], R9 ;  /* 0x000000090effa9a7 */ /* 0x0001e6000800003f */
[----:B------:R-:W-:-:S13]  /*7b50*/  ISETP.NE.AND P1, PT, R7, 0x2, PT ;  /* 0x000000020700780c */ /* 0x000fda0003f25270 */
[----:B0-----:R-:W-:Y:S05]  /*7b60*/  @P1 BRA `(.L_x_166) ;  /* 0x0000000000041947 */ /* 0x001fea0003800000 */
[----:B------:R-:W-:Y:S01]  /*7b70*/  BPT.TRAP 0x1 ;  /* 0x000000040000795c */ /* 0x000fe20000300000 */
.L_x_166:
[----:B------:R-:W-:Y:S05]  /*7b80*/  @P0 BRA `(.L_x_167) ;  /* 0x0000000000040947 */ /* 0x000fea0003800000 */
[----:B------:R-:W-:Y:S01]  /*7b90*/  BPT.TRAP 0x1 ;  /* 0x000000040000795c */ /* 0x000fe20000300000 */
.L_x_167:
[--C-:B------:R-:W-:Y:S01]  /*7ba0*/  IMAD R7, R6, 0x3000, R15.reuse ;  /* 0x0000300006077824 */ /* 0x100fe200078e020f */
[----:B------:R-:W-:Y:S01]  /*7bb0*/  R2UR UR9, R14 ;  /* 0x000000000e0972ca */ /* 0x000fe200000e0000 */
[----:B------:R-:W-:Y:S01]  /*7bc0*/  IMAD R15, R6, 0x1000, R15 ;  /* 0x00001000060f7824 */ /* 0x000fe200078e020f */
[----:B------:R-:W-:Y:S01]  /*7bd0*/  UIADD3 UR4, UP0, UR20, 0xf0, URZ ;  /* 0x000000f014047890 */ /* 0x000fe2000ff1e03f */
[----:B------:R-:W-:Y:S01]  /*7be0*/  VIADD R4, R4, 0xffffffff ;  /* 0xffffffff04047836 */ /* 0x000fe20000000000 */
[----:B------:R-:W-:Y:S01]  /*7bf0*/  R2UR UR5, R7 ;  /* 0x00000000070572ca */ /* 0x000fe200000e0000 */
[----:B------:R-:W-:Y:S01]  /*7c00*/  UIADD3 UR22, UP1, UR20, 0x1f0, URZ ;  /* 0x000001f014167890 */ /* 0x000fe2000ff3e03f */
[----:B------:R-:W-:Y:S01]  /*7c10*/  R2UR UR8, R15 ;  /* 0x000000000f0872ca */ /* 0x000fe200000e0000 */
[----:B------:R-:W-:Y:S01]  /*7c20*/  VIADD R6, R6, 0x1 ;  /* 0x0000000106067836 */ /* 0x000fe20000000000 */
[----:B------:R-:W-:Y:S01]  /*7c30*/  R2UR UR11, R19 ;  /* 0x00000000130b72ca */ /* 0x000fe200000e0000 */
[----:B------:R-:W-:Y:S01]  /*7c40*/  UIADD3.X UR23, URZ, UR21, URZ, UP1, !UPT ;  /* 0x000000153f177290 */ /* 0x000fe20008ffe43f */
[C---:B------:R-:W-:Y:S01]  /*7c50*/  R2UR UR10, R21.reuse ;  /* 0x00000000150a72ca */ /* 0x040fe200000e0000 */
[----:B------:R-:W-:Y:S01]  /*7c60*/  UMOV UR6, 0x0 ;  /* 0x0000000000067882 */ /* 0x000fe20000000000 */
[----:B------:R-:W-:Y:S01]  /*7c70*/  R2UR UR12, R8 ;  /* 0x00000000080c72ca */ /* 0x000fe200000e0000 */
[----:B------:R-:W-:Y:S01]  /*7c80*/  UMOV UR7, 0x10000000 ;  /* 0x1000000000077882 */ /* 0x000fe20000000000 */
[----:B------:R-:W-:Y:S01]  /*7c90*/  R2UR UR18, R20 ;  /* 0x00000000141272ca */ /* 0x000fe200000e0000 */
[----:B------:R-:W-:Y:S01]  /*7ca0*/  VIADD R21, R21, 0x20 ;  /* 0x0000002015157836 */ /* 0x000fe20000000000 */
[----:B------:R-:W-:Y:S01]  /*7cb0*/  ISETP.GT.AND P3, PT, R4, 0x1, PT ;  /* 0x000000010400780c */ /* 0x000fe20003f64270 */
[----:B------:R-:W-:Y:S01]  /*7cc0*/  UIADD3 UR13, UR5, 0x200, URZ ;  /* 0x00000200050d7890 */ /* 0x000fe2000fffe03f */
[----:B------:R-:W-:Y:S01]  /*7cd0*/  ISETP.NE.AND P1, PT, R6, 0xe, PT ;  /* 0x0000000e0600780c */ /* 0x000fe20003f25270 */
[----:B------:R-:W-:-:S02]  /*7ce0*/  UIADD3.X UR5, URZ, UR21, URZ, UP0, !UPT ;  /* 0x000000153f057290 */ /* 0x000fc400087fe43f */
[----:B------:R-:W-:Y:S01]  /*7cf0*/  UIADD3 UR14, UR8, 0x2a200, URZ ;  /* 0x0002a200080e7890 */ /* 0x000fe2000fffe03f */
[----:B------:R-:W-:Y:S02]  /*7d00*/  SEL R14, RZ, 0x1, P1 ;  /* 0x00000001ff0e7807 */ /* 0x000fe40000800000 */
[----:B------:R-:W-:Y:S01]  /*7d10*/  UMOV UR8, UR13 ;  /* 0x0000000d00087c82 */ /* 0x000fe20008000000 */
[----:B------:R-:W-:Y:S02]  /*7d20*/  SEL R6, R6, RZ, P1 ;  /* 0x000000ff06067207 */ /* 0x000fe40000800000 */
[----:B------:R-:W-:Y:S01]  /*7d30*/  LOP3.LUT R5, R5, R14, RZ, 0x3c, !PT ;  /* 0x0000000e05057212 */ /* 0x000fe200078e3cff */
[----:B------:R0:W-:Y:S02]  /*7d40*/  UTMALDG.3D [UR8], [UR4], desc[UR6] ;  /* 0x00000608040075b4 */ /* 0x0001e40008011000 */
[----:B0-----:R-:W-:Y:S01]  /*7d50*/  UMOV UR8, UR14 ;  /* 0x0000000e00087c82 */ /* 0x001fe20008000000 */
[----:B------:R-:W-:-:S02]  /*7d60*/  UMOV UR11, UR18 ;  /* 0x00000012000b7c82 */ /* 0x000fc40008000000 */
[----:B------:R0:W-:Y:S02]  /*7d70*/  UTMALDG.3D [UR8], [UR22], desc[UR6] ;  /* 0x00000608160075b4 */ /* 0x0001e40008011000 */
[----:B0-----:R-:W-:Y:S05]  /*7d80*/  @P3 BRA `(.L_x_168) ;  /* 0xfffffffc00483947 */ /* 0x001fea000383ffff */
.L_x_164:
[----:B------:R-:W-:Y:S05]  /*7d90*/  BSYNC B1 ;  /* 0x0000000000017941 */ /* 0x000fea0003800000 */
.L_x_163:
[----:B------:R-:W-:Y:S01]  /*7da0*/  LOP3.LUT P3, RZ, R13, 0xff, RZ, 0xc0, !PT ;  /* 0x000000ff0dff7812 */ /* 0x000fe2000786c0ff */
[----:B------:R-:W-:Y:S01]  /*7db0*/  IMAD.IADD R12, R3, 0x1, R12 ;  /* 0x00000001030c7824 */ /* 0x000fe200078e020c */
[----:B------:R-:W-:Y:S01]  /*7dc0*/  IADD3 R16, P4, R16, UR36, RZ ;  /* 0x0000002410107c10 */ /* 0x000fe2000ff9e0ff */
[----:B------:R-:W-:Y:S01]  /*7dd0*/  ULDC.64 UR4, c[0x0][0x650] ;  /* 0x0001940000047ab9 */ /* 0x000fe20000000a00 */
[----:B------:R-:W-:Y:S01]  /*7de0*/  BSSY B1, `(.L_x_169) ;  /* 0x000006b000017945 */ /* 0x000fe20003800000 */
[----:B------:R-:W-:Y:S01]  /*7df0*/  IMAD.MOV.U32 R19, RZ, RZ, -0x1 ;  /* 0xffffffffff137424 */ /* 0x000fe200078e00ff */
[----:B------:R-:W-:Y:S01]  /*7e00*/  SHF.R.U32.HI R4, RZ, 0x1, R12 ;  /* 0x00000001ff047819 */ /* 0x000fe2000001160c */
[----:B------:R-:W-:Y:S01]  /*7e10*/  IMAD.MOV.U32 R20, RZ, RZ, -0x1 ;  /* 0xffffffffff147424 */ /* 0x000fe200078e00ff */
[----:B------:R-:W-:Y:S01]  /*7e20*/  ISETP.GT.U32.AND P1, PT, R12, 0xd, PT ;  /* 0x0000000d0c00780c */ /* 0x000fe20003f24070 */
[----:B------:R-:W-:Y:S01]  /*7e30*/  IMAD.MOV.U32 R8, RZ, RZ, -0x1 ;  /* 0xffffffffff087424 */ /* 0x000fe200078e00ff */
[----:B------:R-:W-:-:S02]  /*7e40*/  IADD3.X R17, R17, UR42, RZ, P4, !PT ;  /* 0x0000002a11117c10 */ /* 0x000fc4000a7fe4ff */
[----:B------:R-:W-:Y:S01]  /*7e50*/  ISETP.LT.U32.AND P1, PT, R3, 0xe, P1 ;  /* 0x0000000e0300780c */ /* 0x000fe20000f21070 */
[----:B------:R-:W0:Y:S01]  /*7e60*/  @P3 S2R R6, SR_CgaCtaId ;  /* 0x0000000000063919 */ /* 0x000e220000008800 */
[----:B------:R-:W-:Y:S02]  /*7e70*/  @P3 MOV R5, 0x400 ;  /* 0x0000040000053802 */ /* 0x000fe40000000f00 */
[----:B------:R-:W-:Y:S02]  /*7e80*/  PRMT R13, RZ, 0x7610, R13 ;  /* 0x00007610ff0d7816 */ /* 0x000fe4000000000d */
[----:B0-----:R-:W-:Y:S01]  /*7e90*/  @P3 LEA R6, R6, R5, 0x18 ;  /* 0x0000000506063211 */ /* 0x001fe200078ec0ff */
[----:B------:R-:W-:-:S03]  /*7ea0*/  IMAD.WIDE.U32 R4, R4, -0x6db6db6d, RZ ;  /* 0x9249249304047825 */ /* 0x000fc600078e00ff */
[----:B------:R0:W-:Y:S01]  /*7eb0*/  @P3 SYNCS.ARRIVE.TRANS64.A1T0 RZ, [R6+URZ+0xf8], RZ ;  /* 0x0000f8ff06ff39a7 */ /* 0x0001e2000810003f */
[----:B------:R-:W-:Y:S02]  /*7ec0*/  ISETP.GE.U32.AND P3, PT, R3, 0xe, PT ;  /* 0x0000000e0300780c */ /* 0x000fe40003f66070 */
[----:B------:R-:W-:Y:S02]  /*7ed0*/  SHF.R.U32.HI R7, RZ, 0x2, R5 ;  /* 0x00000002ff077819 */ /* 0x000fe40000011605 */
[----:B------:R-:W-:Y:S02]  /*7ee0*/  SEL R5, RZ, 0x1, !P1 ;  /* 0x00000001ff057807 */ /* 0x000fe40004800000 */
[----:B------:R-:W-:Y:S01]  /*7ef0*/  ISETP.GE.U32.AND P1, PT, R16, UR4, PT ;  /* 0x0000000410007c0c */ /* 0x000fe2000bf26070 */
[----:B------:R-:W-:Y:S01]  /*7f00*/  IMAD R12, R7, -0xe, R12 ;  /* 0xfffffff2070c7824 */ /* 0x000fe200078e020c */
[----:B------:R-:W-:Y:S02]  /*7f10*/  LOP3.LUT R0, R0, R5, RZ, 0x3c, !PT ;  /* 0x0000000500007212 */ /* 0x000fe400078e3cff */
[----:B------:R-:W-:-:S02]  /*7f20*/  ISETP.GE.U32.AND.EX P1, PT, R17, UR5, PT, P1 ;  /* 0x0000000511007c0c */ /* 0x000fc4000bf26110 */
[----:B------:R-:W-:Y:S02]  /*7f30*/  PRMT R4, RZ, 0x7610, R4 ;  /* 0x00007610ff047816 */ /* 0x000fe40000000004 */
[----:B------:R-:W-:-:S09]  /*7f40*/  @P3 LOP3.LUT R0, R0, 0x1, R7, 0x78, !PT ;  /* 0x0000000100003812 */ /* 0x000fd200078e7807 */
[----:B0-----:R-:W-:Y:S05]  /*7f50*/  @P1 BRA `(.L_x_170) ;  /* 0x00000004004c1947 */ /* 0x001fea0003800000 */
[----:B------:R-:W-:Y:S01]  /*7f60*/  ULDC.64 UR4, c[0x0][0x628] ;  /* 0x00018a0000047ab9 */ /* 0x000fe20000000a00 */
[----:B------:R-:W0:Y:S01]  /*7f70*/  S2R R15, SR_CTAID.X ;  /* 0x00000000000f7919 */ /* 0x000e220000002500 */
[----:B------:R-:W-:Y:S01]  /*7f80*/  ISETP.NE.U32.AND P1, PT, RZ, UR4, PT ;  /* 0x00000004ff007c0c */ /* 0x000fe2000bf25070 */
[----:B------:R-:W-:Y:S01]  /*7f90*/  ULDC UR7, c[0x0][0x630] ;  /* 0x00018c0000077ab9 */ /* 0x000fe20000000800 */
[----:B------:R-:W-:Y:S01]  /*7fa0*/  IMAD.MOV.U32 R4, RZ, RZ, R16 ;  /* 0x000000ffff047224 */ /* 0x000fe200078e0010 */
[----:B------:R-:W1:Y:S01]  /*7fb0*/  S2R R14, SR_CTAID.Y ;  /* 0x00000000000e7919 */ /* 0x000e620000002600 */
[----:B------:R-:W-:Y:S01]  /*7fc0*/  ISETP.NE.AND.EX P1, PT, RZ, UR5, PT, P1 ;  /* 0x00000005ff007c0c */ /* 0x000fe2000bf25310 */
[----:B------:R-:W-:-:S12]  /*7fd0*/  IMAD.MOV.U32 R5, RZ, RZ, R17 ;  /* 0x000000ffff057224 */ /* 0x000fd800078e0011 */
[----:B------:R-:W-:Y:S05]  /*7fe0*/  @!P1 BRA `(.L_x_171) ;  /* 0x0000000000289947 */ /* 0x000fea0003800000 */
[----:B------:R-:W-:Y:S02]  /*7ff0*/  ULDC UR6, c[0x0][0x634] ;  /* 0x00018d0000067ab9 */ /* 0x000fe40000000800 */
[----:B------:R-:W-:-:S05]  /*8000*/  IADD3 R9, P1, R16, UR6, RZ ;  /* 0x0000000610097c10 */ /* 0x000fca000ff3e0ff */
[----:B------:R-:W-:-:S04]  /*8010*/  IMAD.X R19, RZ, RZ, R17, P1 ;  /* 0x000000ffff137224 */ /* 0x000fc800008e0611 */
[----:B------:R-:W-:-:S04]  /*8020*/  IMAD.WIDE.U32 R6, R19, UR4, RZ ;  /* 0x0000000413067c25 */ /* 0x000fc8000f8e00ff */
[----:B------:R-:W-:-:S04]  /*8030*/  IMAD.WIDE.U32 R6, P1, R9, UR5, R6 ;  /* 0x0000000509067c25 */ /* 0x000fc8000f820006 */
[----:B------:R-:W-:-:S04]  /*8040*/  IMAD.WIDE.U32 R8, R9, UR4, RZ ;  /* 0x0000000409087c25 */ /* 0x000fc8000f8e00ff */
[----:B------:R-:W-:Y:S01]  /*8050*/  IMAD.X R5, RZ, RZ, RZ, P1 ;  /* 0x000000ffff057224 */ /* 0x000fe200008e06ff */
[----:B------:R-:W-:Y:S01]  /*8060*/  IADD3 RZ, P1, R9, R6, RZ ;  /* 0x0000000609ff7210 */ /* 0x000fe20007f3e0ff */
[----:B------:R-:W-:-:S04]  /*8070*/  IMAD.MOV.U32 R4, RZ, RZ, R7 ;  /* 0x000000ffff047224 */ /* 0x000fc800078e0007 */
[----:B------:R-:W-:-:S08]  /*8080*/  IMAD.WIDE.U32.X R4, R19, UR5, R4, P1 ;  /* 0x0000000513047c25 */ /* 0x000fd000088e0404 */
.L_x_171:
[--C-:B------:R-:W-:Y:S01]  /*8090*/  SHF.R.U64 R8, R4, UR7, R5.reuse ;  /* 0x0000000704087c19 */ /* 0x100fe20008001205 */
[----:B------:R-:W-:Y:S01]  /*80a0*/  ULDC.64 UR4, c[0x0][0x620] ;  /* 0x0001880000047ab9 */ /* 0x000fe20000000a00 */
[----:B------:R-:W-:Y:S01]  /*80b0*/  SHF.R.U32.HI R4, RZ, UR7, R5 ;  /* 0x00000007ff047c19 */ /* 0x000fe20008011605 */
[----:B------:R-:W2:Y:S01]  /*80c0*/  LDC R24, c[0x0][0x144] ;  /* 0x00005100ff187b82 */ /* 0x000ea20000000800 */
[----:B------:R-:W-:Y:S01]  /*80d0*/  IADD3 R7, P1, RZ, -R8, RZ ;  /* 0x80000008ff077210 */ /* 0x000fe20007f3e0ff */
[----:B------:R-:W-:Y:S01]  /*80e0*/  ULDC.64 UR8, c[0x0][0x640] ;  /* 0x0001900000087ab9 */ /* 0x000fe20000000a00 */
[----:B0-----:R-:W-:Y:S01]  /*80f0*/  I2FP.F32.U32 R9, R15 ;  /* 0x0000000f00097245 */ /* 0x001fe20000201000 */
[----:B------:R-:W-:Y:S02]  /*8100*/  ULDC UR6, c[0x0][0x608] ;  /* 0x0001820000067ab9 */ /* 0x000fe40000000800 */
[----:B------:R-:W-:Y:S01]  /*8110*/  IMAD.X R4, RZ, RZ, ~R4, P1 ;  /* 0x000000ffff047224 */ /* 0x000fe200008e0e04 */
[----:B------:R-:W-:Y:S01]  /*8120*/  ISETP.NE.U32.AND P1, PT, RZ, UR8, PT ;  /* 0x00000008ff007c0c */ /* 0x000fe2000bf25070 */
[----:B------:R-:W0:Y:S02]  /*8130*/  LDC R21, c[0x0][0x148] ;  /* 0x00005200ff157b82 */ /* 0x000e240000000800 */
[----:B------:R-:W-:Y:S01]  /*8140*/  IMAD R6, R4, UR4, RZ ;  /* 0x0000000404067c24 */ /* 0x000fe2000f8e02ff */
[----:B------:R-:W-:Y:S01]  /*8150*/  ISETP.NE.AND.EX P1, PT, RZ, UR9, PT, P1 ;  /* 0x00000009ff007c0c */ /* 0x000fe2000bf25310 */
[----:B------:R-:W-:Y:S01]  /*8160*/  IMAD.WIDE.U32 R4, R7, UR4, R16 ;  /* 0x0000000407047c25 */ /* 0x000fe2000f8e0010 */
[----:B------:R-:W-:-:S03]  /*8170*/  ULDC UR4, c[0x0][0x150] ;  /* 0x0000540000047ab9 */ /* 0x000fc60000000800 */
[----:B------:R-:W-:Y:S02]  /*8180*/  IMAD R7, R7, UR5, R6 ;  /* 0x0000000507077c24 */ /* 0x000fe4000f8e0206 */
[----:B------:R-:W-:Y:S01]  /*8190*/  FMUL R6, R9, UR4 ;  /* 0x0000000409067c20 */ /* 0x000fe20008400000 */
[----:B------:R-:W-:Y:S01]  /*81a0*/  ULDC UR4, c[0x0][0x618] ;  /* 0x0001860000047ab9 */ /* 0x000fe20000000800 */
[----:B------:R-:W-:Y:S01]  /*81b0*/  ULDC UR5, c[0x0][0x154] ;  /* 0x0000550000057ab9 */ /* 0x000fe20000000800 */
[----:B------:R-:W-:-:S03]  /*81c0*/  IMAD.IADD R5, R5, 0x1, R7 ;  /* 0x0000000105057824 */ /* 0x000fc600078e0207 */
[----:B------:R-:W3:Y:S02]  /*81d0*/  F2I.U32.TRUNC.NTZ R6, R6 ;  /* 0x0000000600067305 */ /* 0x000ee4000020f000 */
[----:B------:R-:W-:Y:S02]  /*81e0*/  SHF.R.U64 R9, R4, UR4, R5 ;  /* 0x0000000404097c19 */ /* 0x000fe40008001205 */
[----:B-1----:R-:W-:-:S05]  /*81f0*/  I2FP.F32.U32 R4, R14 ;  /* 0x0000000e00047245 */ /* 0x002fca0000201000 */
[----:B------:R-:W-:Y:S01]  /*8200*/  FMUL R22, R4, UR5 ;  /* 0x0000000504167c20 */ /* 0x000fe20008400000 */
[----:B------:R-:W-:Y:S01]  /*8210*/  SHF.R.U32.HI R4, RZ, UR4, R5 ;  /* 0x00000004ff047c19 */ /* 0x000fe20008011605 */
[----:B------:R-:W-:-:S03]  /*8220*/  ULDC UR4, c[0x0][0x658] ;  /* 0x0001960000047ab9 */ /* 0x000fc60000000800 */
[--C-:B------:R-:W-:Y:S01]  /*8230*/  SHF.R.U64 R20, R9, UR6, R4.reuse ;  /* 0x0000000609147c19 */ /* 0x100fe20008001204 */
[----:B------:R-:W1:Y:S01]  /*8240*/  F2I.U32.TRUNC.NTZ R22, R22 ;  /* 0x0000001600167305 */ /* 0x000e62000020f000 */
[----:B------:R-:W-:Y:S01]  /*8250*/  SHF.R.U32.HI R5, RZ, UR6, R4 ;  /* 0x00000006ff057c19 */ /* 0x000fe20008011604 */
[----:B---3--:R-:W-:-:S03]  /*8260*/  IMAD.MOV R6, RZ, RZ, -R6 ;  /* 0x000000ffff067224 */ /* 0x008fc600078e0a06 */
[----:B------:R-:W-:Y:S01]  /*8270*/  SHF.R.U64 R19, R20, UR4, R5 ;  /* 0x0000000414137c19 */ /* 0x000fe20008001205 */
[----:B--2---:R-:W-:Y:S01]  /*8280*/  IMAD R15, R24, R6, R15 ;  /* 0x00000006180f7224 */ /* 0x004fe200078e020f */
[----:B------:R-:W-:-:S03]  /*8290*/  SHF.R.U32.HI R23, RZ, UR4, R5 ;  /* 0x00000004ff177c19 */ /* 0x000fc60008011605 */
[----:B------:R-:W-:Y:S02]  /*82a0*/  IMAD.MOV.U32 R4, RZ, RZ, R19 ;  /* 0x000000ffff047224 */ /* 0x000fe400078e0013 */
[----:B------:R-:W-:Y:S01]  /*82b0*/  IMAD.MOV.U32 R5, RZ, RZ, R23 ;  /* 0x000000ffff057224 */ /* 0x000fe200078e0017 */
[----:B-1----:R-:W-:Y:S06]  /*82c0*/  @!P1 BRA `(.L_x_172) ;  /* 0x0000000000289947 */ /* 0x002fec0003800000 */
[----:B------:R-:W-:Y:S02]  /*82d0*/  ULDC UR4, c[0x0][0x64c] ;  /* 0x0001930000047ab9 */ /* 0x000fe40000000800 */
[----:B------:R-:W-:-:S05]  /*82e0*/  IADD3 R5, P1, R19, UR4, RZ ;  /* 0x0000000413057c10 */ /* 0x000fca000ff3e0ff */
[----:B------:R-:W-:-:S04]  /*82f0*/  IMAD.X R23, RZ, RZ, R23, P1 ;  /* 0x000000ffff177224 */ /* 0x000fc800008e0617 */
[----:B------:R-:W-:-:S04]  /*8300*/  IMAD.WIDE.U32 R6, R23, UR8, RZ ;  /* 0x0000000817067c25 */ /* 0x000fc8000f8e00ff */
[----:B------:R-:W-:-:S04]  /*8310*/  IMAD.WIDE.U32 R6, P1, R5, UR9, R6 ;  /* 0x0000000905067c25 */ /* 0x000fc8000f820006 */
[----:B------:R-:W-:-:S04]  /*8320*/  IMAD.WIDE.U32 R4, R5, UR8, RZ ;  /* 0x0000000805047c25 */ /* 0x000fc8000f8e00ff */
[----:B------:R-:W-:Y:S01]  /*8330*/  IMAD.MOV.U32 R4, RZ, RZ, R7 ;  /* 0x000000ffff047224 */ /* 0x000fe200078e0007 */
[----:B------:R-:W-:Y:S01]  /*8340*/  IADD3 RZ, P3, R5, R6, RZ ;  /* 0x0000000605ff7210 */ /* 0x000fe20007f7e0ff */
[----:B------:R-:W-:-:S04]  /*8350*/  IMAD.X R5, RZ, RZ, RZ, P1 ;  /* 0x000000ffff057224 */ /* 0x000fc800008e06ff */
[----:B------:R-:W-:-:S08]  /*8360*/  IMAD.WIDE.U32.X R4, R23, UR9, R4, P3 ;  /* 0x0000000917047c25 */ /* 0x000fd000098e0404 */
.L_x_172:
[----:B------:R-:W-:Y:S01]  /*8370*/  ISETP.NE.AND P1, PT, R2, 0x1, PT ;  /* 0x000000010200780c */ /* 0x000fe20003f25270 */
[----:B------:R-:W-:Y:S01]  /*8380*/  ULDC UR4, c[0x0][0x648] ;  /* 0x0001920000047ab9 */ /* 0x000fe20000000800 */
[----:B------:R-:W-:Y:S01]  /*8390*/  LOP3.LUT R20, R20, UR16, RZ, 0xc0, !PT ;  /* 0x0000001014147c12 */ /* 0x000fe2000f8ec0ff */
[----:B------:R-:W-:Y:S01]  /*83a0*/  IMAD.MOV R22, RZ, RZ, -R22 ;  /* 0x000000ffff167224 */ /* 0x000fe200078e0a16 */
[----:B------:R-:W-:Y:S01]  /*83b0*/  SHF.R.U64 R5, R4, UR4, R5 ;  /* 0x0000000404057c19 */ /* 0x000fe20008001205 */
[----:B------:R-:W-:Y:S01]  /*83c0*/  ULDC UR4, c[0x0][0x638] ;  /* 0x00018e0000047ab9 */ /* 0x000fe20000000800 */
[----:B------:R-:W-:Y:S01]  /*83d0*/  LOP3.LUT R6, R9, UR15, RZ, 0xc0, !PT ;  /* 0x0000000f09067c12 */ /* 0x000fe2000f8ec0ff */
[----:B------:R-:W-:Y:S02]  /*83e0*/  ULDC UR5, c[0x0][0x610] ;  /* 0x0001840000057ab9 */ /* 0x000fe40000000800 */
[----:B------:R-:W-:Y:S02]  /*83f0*/  IMAD.MOV R4, RZ, RZ, -R5 ;  /* 0x000000ffff047224 */ /* 0x000fe400078e0a05 */
[----:B------:R-:W-:-:S02]  /*8400*/  IMAD R20, R5, UR17, R20 ;  /* 0x0000001105147c24 */ /* 0x000fc4000f8e0214 */
[----:B0-----:R-:W-:Y:S02]  /*8410*/  @P1 IMAD R15, R21, R22, R14 ;  /* 0x00000016150f1224 */ /* 0x001fe400078e020e */
[----:B------:R-:W-:Y:S01]  /*8420*/  IMAD R19, R4, UR4, R19 ;  /* 0x0000000404137c24 */ /* 0x000fe2000f8e0213 */
[----:B------:R-:W-:Y:S01]  /*8430*/  ULDC UR4, c[0x0][0x600] ;  /* 0x0001800000047ab9 */ /* 0x000fe20000000800 */
[----:B------:R-:W-:Y:S02]  /*8440*/  IMAD R15, R20, UR5, R15 ;  /* 0x00000005140f7c24 */ /* 0x000fe4000f8e020f */
[----:B------:R-:W-:Y:S02]  /*8450*/  IMAD R6, R19, UR4, R6 ;  /* 0x0000000413067c24 */ /* 0x000fe4000f8e0206 */
[----:B------:R-:W-:-:S03]  /*8460*/  IMAD.MOV.U32 R4, RZ, RZ, 0x1 ;  /* 0x00000001ff047424 */ /* 0x000fc600078e00ff */
[----:B------:R-:W-:Y:S02]  /*8470*/  SEL R20, R6, R15, !P1 ;  /* 0x0000000f06147207 */ /* 0x000fe40004800000 */
[----:B------:R-:W-:-:S07]  /*8480*/  SEL R19, R15, R6, !P1 ;  /* 0x000000060f137207 */ /* 0x000fce0004800000 */
.L_x_170:
[----:B------:R-:W-:Y:S05]  /*8490*/  BSYNC B1 ;  /* 0x0000000000017941 */ /* 0x000fea0003800000 */
.L_x_169:
[----:B------:R-:W-:-:S13]  /*84a0*/  LOP3.LUT P1, RZ, R4, 0xff, RZ, 0xc0, !PT ;  /* 0x000000ff04ff7812 */ /* 0x000fda000782c0ff */
[----:B------:R-:W-:Y:S05]  /*84b0*/  @P1 BRA `(.L_x_173) ;  /* 0xfffffff400481947 */ /* 0x000fea000383ffff */
[----:B------:R-:W-:Y:S05]  /*84c0*/  BSYNC B0 ;  /* 0x0000000000007941 */ /* 0x000fea0003800000 */
.L_x_161:
[----:B------:R-:W-:-:S03]  /*84d0*/  UMOV UR4, 0xffffffff ;  /* 0xffffffff00047882 */ /* 0x000fc60000000000 */
[----:B------:R-:W-:Y:S05]  /*84e0*/  BRA.DIV UR4, `(.L_x_174) ;  /* 0x0000000a04807947 */ /* 0x000fea000b800000 */
[----:B------:R-:W-:-:S13]  /*84f0*/  ELECT P6, URZ, PT ;  /* 0x00000000003f782f */ /* 0x000fda00038c0000 */
.L_x_198:
[----:B------:R-:W-:Y:S04]  /*8500*/  BSSY B0, `(.L_x_175) ;  /* 0x0000085000007945 */ /* 0x000fe80003800000 */
[----:B------:R-:W-:Y:S05]  /*8510*/  @!P6 BRA `(.L_x_176) ;  /* 0x00000008000ce947 */ /* 0x000fea0003800000 */
[----:B------:R-:W-:-:S04]  /*8520*/  LOP3.LUT R18, R18, 0x2, RZ, 0xfc, !PT ;  /* 0x0000000212127812 */ /* 0x000fc800078efcff */
[----:B------:R-:W-:-:S13]  /*8530*/  ISETP.NE.AND P0, PT, R18, 0x3, PT ;  /* 0x000000031200780c */ /* 0x000fda0003f05270 */
[----:B------:R-:W-:Y:S05]  /*8540*/  @!P0 BRA `(.L_x_177) ;  /* 0x0000000000048947 */ /* 0x000fea0003800000 */
[----:B------:R-:W-:Y:S01]  /*8550*/  BPT.TRAP 0x1 ;  /* 0x000000040000795c */ /* 0x000fe20000300000 */
.L_x_177:
[----:B------:R-:W0:Y:S01]  /*8560*/  S2R R3, SR_CgaCtaId ;  /* 0x0000000000037919 */ /* 0x000e220000008800 */
[----:B------:R-:W-:-:S04]  /*8570*/  MOV R2, 0x400 ;  /* 0x0000040000027802 */ /* 0x000fc80000000f00 */
[----:B0-----:R-:W-:Y:S02]  /*8580*/  LEA R3, R3, R2, 0x18 ;  /* 0x0000000203037211 */ /* 0x001fe400078ec0ff */
[----:B------:R-:W-:-:S03]  /*8590*/  SHF.L.U32 R2, R0, 0x1f, RZ ;  /* 0x0000001f00027819 */ /* 0x000fc600000006ff */
[----:B------:R-:W-:-:S04]  /*85a0*/  VIADD R3, R3, 0x70 ;  /* 0x0000007003037836 */ /* 0x000fc80000000000 */
[C---:B------:R-:W-:Y:S02]  /*85b0*/  IMAD R7, R12.reuse, 0x8, R3 ;  /* 0x000000080c077824 */ /* 0x040fe400078e0203 */
[----:B------:R-:W-:Y:S02]  /*85c0*/  VIADD R12, R12, 0x1 ;  /* 0x000000010c0c7836 */ /* 0x000fe40000000000 */
[----:B------:R-:W0:Y:S03]  /*85d0*/  SYNCS.PHASECHK.TRANS64.TRYWAIT P0, [R7+URZ], R2 ;  /* 0x00000002070075a7 */ /* 0x000e26000800017f */
[----:B------:R-:W-:-:S04]  /*85e0*/  ISETP.NE.AND P1, PT, R12, 0xe, PT ;  /* 0x0000000e0c00780c */ /* 0x000fc80003f25270 */
[----:B------:R-:W-:Y:S02]  /*85f0*/  SEL R5, RZ, 0x1, P1 ;  /* 0x00000001ff057807 */ /* 0x000fe40000800000 */
[----:B------:R-:W-:Y:S02]  /*8600*/  SEL R12, R12, RZ, P1 ;  /* 0x000000ff0c0c7207 */ /* 0x000fe40000800000 */
[----:B------:R-:W-:-:S03]  /*8610*/  LOP3.LUT R5, R0, R5, RZ, 0x3c, !PT ;  /* 0x0000000500057212 */ /* 0x000fc600078e3cff */
[----:B------:R-:W-:Y:S01]  /*8620*/  IMAD R9, R12, 0x8, R3 ;  /* 0x000000080c097824 */ /* 0x000fe200078e0203 */
[----:B------:R-:W-:Y:S01]  /*8630*/  SHF.L.U32 R4, R5, 0x1f, RZ ;  /* 0x0000001f05047819 */ /* 0x000fe200000006ff */
[----:B0-----:R-:W-:Y:S06]  /*8640*/  @!P0 BRA `(.L_x_178) ;  /* 0x0000000800488947 */ /* 0x001fec0003800000 */
.L_x_199:
[----:B------:R-:W1:Y:S01]  /*8650*/  SYNCS.PHASECHK.TRANS64.TRYWAIT P0, [R9+URZ], R4 ;  /* 0x00000004090075a7 */ /* 0x000e62000800017f */
[----:B------:R-:W-:-:S05]  /*8660*/  VIADD R0, R12, 0x1 ;  /* 0x000000010c007836 */ /* 0x000fca0000000000 */
[----:B------:R-:W-:-:S04]  /*8670*/  ISETP.NE.AND P1, PT, R0, 0xe, PT ;  /* 0x0000000e0000780c */ /* 0x000fc80003f25270 */
[----:B0-----:R-:W-:Y:S02]  /*8680*/  SEL R2, RZ, 0x1, P1 ;  /* 0x00000001ff027807 */ /* 0x001fe40000800000 */
[----:B------:R-:W-:Y:S02]  /*8690*/  SEL R0, R0, RZ, P1 ;  /* 0x000000ff00007207 */ /* 0x000fe40000800000 */
[----:B------:R-:W-:-:S03]  /*86a0*/  LOP3.LUT R7, R5, R2, RZ, 0x3c, !PT ;  /* 0x0000000205077212 */ /* 0x000fc600078e3cff */
[----:B------:R-:W-:Y:S01]  /*86b0*/  IMAD R6, R0, 0x8, R3 ;  /* 0x0000000800067824 */ /* 0x000fe200078e0203 */
[----:B------:R-:W-:Y:S01]  /*86c0*/  SHF.L.U32 R5, R7, 0x1f, RZ ;  /* 0x0000001f07057819 */ /* 0x000fe200000006ff */
[----:B-1----:R-:W-:Y:S06]  /*86d0*/  @!P0 BRA `(.L_x_179) ;  /* 0x0000000800388947 */ /* 0x002fec0003800000 */
.L_x_200:
[----:B------:R-:W1:Y:S01]  /*86e0*/  SYNCS.PHASECHK.TRANS64.TRYWAIT P0, [R6+URZ], R5 ;  /* 0x00000005060075a7 */ /* 0x000e62000800017f */
[----:B------:R-:W-:-:S05]  /*86f0*/  VIADD R0, R0, 0x1 ;  /* 0x0000000100007836 */ /* 0x000fca0000000000 */
[----:B------:R-:W-:-:S04]  /*8700*/  ISETP.NE.AND P1, PT, R0, 0xe, PT ;  /* 0x0000000e0000780c */ /* 0x000fc80003f25270 */
[----:B------:R-:W-:Y:S02]  /*8710*/  SEL R2, RZ, 0x1, P1 ;  /* 0x00000001ff027807 */ /* 0x000fe40000800000 */
[----:B------:R-:W-:Y:S02]  /*8720*/  SEL R0, R0, RZ, P1 ;  /* 0x000000ff00007207 */ /* 0x000fe40000800000 */
[----:B------:R-:W-:-:S03]  /*8730*/  LOP3.LUT R7, R7, R2, RZ, 0x3c, !PT ;  /* 0x0000000207077212 */ /* 0x000fc600078e3cff */
[----:B0-----:R-:W-:Y:S01]  /*8740*/  IMAD R9, R0, 0x8, R3 ;  /* 0x0000000800097824 */ /* 0x001fe200078e0203 */
[----:B------:R-:W-:Y:S01]  /*8750*/  SHF.L.U32 R4, R7, 0x1f, RZ ;  /* 0x0000001f07047819 */ /* 0x000fe200000006ff */
[----:B-1----:R-:W-:Y:S06]  /*8760*/  @!P0 BRA `(.L_x_180) ;  /* 0x0000000800288947 */ /* 0x002fec0003800000 */
.L_x_201:
        /* <DEDUP_REMOVED lines=9> */
.L_x_202:
        /* <DEDUP_REMOVED lines=9> */
.L_x_203:
        /* <DEDUP_REMOVED lines=9> */
.L_x_204:
        /* <DEDUP_REMOVED lines=9> */
.L_x_205:
        /* <DEDUP_REMOVED lines=9> */
.L_x_206:
        /* <DEDUP_REMOVED lines=9> */
.L_x_207:
        /* <DEDUP_REMOVED lines=9> */
.L_x_208:
        /* <DEDUP_REMOVED lines=9> */
.L_x_209:
        /* <DEDUP_REMOVED lines=9> */
.L_x_210:
[----:B------:R-:W1:Y:S01]  /*8c80*/  SYNCS.PHASECHK.TRANS64.TRYWAIT P0, [R6+URZ], R5 ;  /* 0x00000005060075a7 */ /* 0x000e62000800017f */
[----:B------:R-:W-:-:S05]  /*8c90*/  VIADD R0, R0, 0x1 ;  /* 0x0000000100007836 */ /* 0x000fca0000000000 */
[----:B------:R-:W-:-:S04]  /*8ca0*/  ISETP.NE.AND P1, PT, R0, 0xe, PT ;  /* 0x0000000e0000780c */ /* 0x000fc80003f25270 */
[----:B------:R-:W-:Y:S02]  /*8cb0*/  SEL R2, RZ, 0x1, P1 ;  /* 0x00000001ff027807 */ /* 0x000fe40000800000 */
[----:B------:R-:W-:Y:S02]  /*8cc0*/  SEL R0, R0, RZ, P1 ;  /* 0x000000ff00007207 */ /* 0x000fe40000800000 */
[----:B------:R-:W-:Y:S01]  /*8cd0*/  LOP3.LUT R2, R7, R2, RZ, 0x3c, !PT ;  /* 0x0000000207027212 */ /* 0x000fe200078e3cff */
[----:B-1----:R-:W-:Y:S06]  /*8ce0*/  @!P0 BRA `(.L_x_190) ;  /* 0x0000000400908947 */ /* 0x002fec0003800000 */
.L_x_211:
[----:B------:R-:W-:Y:S01]  /*8cf0*/  IMAD R3, R0, 0x8, R3 ;  /* 0x0000000800037824 */ /* 0x000fe200078e0203 */
[----:B------:R-:W-:-:S07]  /*8d00*/  SHF.L.U32 R0, R2, 0x1f, RZ ;  /* 0x0000001f02007819 */ /* 0x000fce00000006ff */
.L_x_191:
[----:B--2---:R2:W3:Y:S02]  /*8d10*/  SYNCS.PHASECHK.TRANS64.TRYWAIT P0, [R3+URZ], R0 ;  /* 0x00000000030075a7 */ /* 0x0044e4000800017f */
[----:B---3--:R-:W-:Y:S05]  /*8d20*/  @!P0 NANOSLEEP.SYNCS 0x989680 ;  /* 0x009896800000895d */ /* 0x008fea0003900000 */
[----:B------:R-:W3:Y:S02]  /*8d30*/  @!P0 SYNCS.PHASECHK.TRANS64 P0, [R3+URZ], R0 ;  /* 0x00000000030085a7 */ /* 0x000ee4000800007f */
[----:B---3--:R-:W-:Y:S05]  /*8d40*/  @!P0 BRA `(.L_x_191) ;  /* 0xfffffffc00f08947 */ /* 0x008fea000383ffff */
.L_x_176:
[----:B------:R-:W-:Y:S05]  /*8d50*/  BSYNC B0 ;  /* 0x0000000000007941 */ /* 0x000fea0003800000 */
.L_x_175:
[----:B------:R-:W-:Y:S05]  /*8d60*/  EXIT ;  /* 0x000000000000794d */ /* 0x000fea0003800000 */
.L_x_18:
[----:B-1----:R1:W2:Y:S02]  /*8d70*/  SYNCS.PHASECHK.TRANS64.TRYWAIT P1, [R3+URZ], R0 ;  /* 0x00000000030075a7 */ /* 0x0022a4000802017f */
[----:B--2---:R-:W-:Y:S05]  /*8d80*/  @!P1 NANOSLEEP.SYNCS 0x989680 ;  /* 0x009896800000995d */ /* 0x004fea0003900000 */
[----:B------:R-:W2:Y:S02]  /*8d90*/  @!P1 SYNCS.PHASECHK.TRANS64 P1, [R3+URZ], R0 ;  /* 0x00000000030095a7 */ /* 0x000ea4000802007f */
[----:B--2---:R-:W-:Y:S05]  /*8da0*/  @!P1 BRA `(.L_x_18) ;  /* 0xfffffffc00f09947 */ /* 0x004fea000383ffff */
[----:B------:R-:W-:Y:S05]  /*8db0*/  BRA `(.L_x_17) ;  /* 0xffffff8800207947 */ /* 0x000fea000383ffff */
.L_x_23:
[----:B-1----:R-:W-:-:S04]  /*8dc0*/  IMAD.U32 R4, RZ, RZ, UR4 ;  /* 0x00000004ff047e24 */ /* 0x002fc8000f8e00ff */
[----:B------:R1:W2:Y:S03]  /*8dd0*/  SYNCS.PHASECHK.TRANS64.TRYWAIT P1, [R4+URZ], R3 ;  /* 0x00000003040075a7 */ /* 0x0002a6000802017f */
[----:B--2---:R-:W-:Y:S05]  /*8de0*/  @!P1 NANOSLEEP.SYNCS 0x989680 ;  /* 0x009896800000995d */ /* 0x004fea0003900000 */
[----:B------:R-:W2:Y:S02]  /*8df0*/  @!P1 SYNCS.PHASECHK.TRANS64 P1, [R4+URZ], R3 ;  /* 0x00000003040095a7 */ /* 0x000ea4000802007f */
[----:B--2---:R-:W-:Y:S05]  /*8e00*/  @!P1 BRA `(.L_x_23) ;  /* 0xfffffffc00ec9947 */ /* 0x004fea000383ffff */
[----:B------:R-:W-:Y:S05]  /*8e10*/  BRA `(.L_x_22) ;  /* 0xffffff8800e47947 */ /* 0x000fea000383ffff */
.L_x_162:
[----:B------:R-:W-:Y:S01]  /*8e20*/  BSSY B1, `(.L_x_192) ;  /* 0x0000006000017945 */ /* 0x000fe20003800000 */
[----:B------:R-:W-:-:S07]  /*8e30*/  IMAD.MOV.U32 R15, RZ, RZ, -0x1 ;  /* 0xffffffffff0f7424 */ /* 0x000fce00078e00ff */
[----:B------:R-:W-:Y:S05]  /*8e40*/  WARPSYNC.COLLECTIVE R15, `(.L_x_193) ;  /* 0x000000000f0c7348 */ /* 0x000fea0003c00000 */
[----:B------:R-:W-:Y:S02]  /*8e50*/  ELECT P6, UR62, PT ;  /* 0x00000000003e782f */ /* 0x000fe400038c0000 */
[----:B------:R-:W-:Y:S01]  /*8e60*/  MOV R14, UR62 ;  /* 0x0000003e000e7c02 */ /* 0x000fe20008000f00 */
[----:B------:R-:W-:Y:S10]  /*8e70*/  ENDCOLLECTIVE ;  /* 0x000000000000791b */ /* 0x000ff40003800000 */
.L_x_193:
[----:B------:R-:W-:Y:S05]  /*8e80*/  BSYNC B1 ;  /* 0x0000000000017941 */ /* 0x000fea0003800000 */
.L_x_192:
[----:B------:R-:W-:Y:S05]  /*8e90*/  BRA `(.L_x_194) ;  /* 0xffffffe800dc7947 */ /* 0x000fea000383ffff */
.L_x_165:
[----:B0-----:R0:W1:Y:S02]  /*8ea0*/  SYNCS.PHASECHK.TRANS64.TRYWAIT P1, [R14+URZ+0x70], R7 ;  /* 0x000070070e0075a7 */ /* 0x001064000802017f */
[----:B-1----:R-:W-:Y:S05]  /*8eb0*/  @!P1 NANOSLEEP.SYNCS 0x989680 ;  /* 0x009896800000995d */ /* 0x002fea0003900000 */
[----:B------:R-:W1:Y:S02]  /*8ec0*/  @!P1 SYNCS.PHASECHK.TRANS64 P1, [R14+URZ+0x70], R7 ;  /* 0x000070070e0095a7 */ /* 0x000e64000802007f */
[----:B-1----:R-:W-:Y:S05]  /*8ed0*/  @!P1 BRA `(.L_x_165) ;  /* 0xfffffffc00f09947 */ /* 0x002fea000383ffff */
[----:B------:R-:W-:Y:S05]  /*8ee0*/  BRA `(.L_x_195) ;  /* 0xffffffec00107947 */ /* 0x000fea000383ffff */
.L_x_174:
[----:B------:R-:W-:Y:S01]  /*8ef0*/  BSSY B0, `(.L_x_196) ;  /* 0x0000006000007945 */ /* 0x000fe20003800000 */
[----:B------:R-:W-:-:S07]  /*8f00*/  IMAD.MOV.U32 R15, RZ, RZ, -0x1 ;  /* 0xffffffffff0f7424 */ /* 0x000fce00078e00ff */
[----:B------:R-:W-:Y:S05]  /*8f10*/  WARPSYNC.COLLECTIVE R15, `(.L_x_197) ;  /* 0x000000000f0c7348 */ /* 0x000fea0003c00000 */
[----:B------:R-:W-:Y:S02]  /*8f20*/  ELECT P6, UR62, PT ;  /* 0x00000000003e782f */ /* 0x000fe400038c0000 */
[----:B------:R-:W-:Y:S01]  /*8f30*/  MOV R14, UR62 ;  /* 0x0000003e000e7c02 */ /* 0x000fe20008000f00 */
[----:B------:R-:W-:Y:S10]  /*8f40*/  ENDCOLLECTIVE ;  /* 0x000000000000791b */ /* 0x000ff40003800000 */
.L_x_197:
[----:B------:R-:W-:Y:S05]  /*8f50*/  BSYNC B0 ;  /* 0x0000000000007941 */ /* 0x000fea0003800000 */
.L_x_196:
[----:B------:R-:W-:Y:S05]  /*8f60*/  BRA `(.L_x_198) ;  /* 0xfffffff400647947 */ /* 0x000fea000383ffff */
.L_x_178:
[----:B0-----:R0:W1:Y:S02]  /*8f70*/  SYNCS.PHASECHK.TRANS64.TRYWAIT P0, [R7+URZ], R2 ;  /* 0x00000002070075a7 */ /* 0x001064000800017f */
[----:B-1----:R-:W-:Y:S05]  /*8f80*/  @!P0 NANOSLEEP.SYNCS 0x989680 ;  /* 0x009896800000895d */ /* 0x002fea0003900000 */
[----:B------:R-:W1:Y:S02]  /*8f90*/  @!P0 SYNCS.PHASECHK.TRANS64 P0, [R7+URZ], R2 ;  /* 0x00000002070085a7 */ /* 0x000e64000800007f */
[----:B-1----:R-:W-:Y:S05]  /*8fa0*/  @!P0 BRA `(.L_x_178) ;  /* 0xfffffffc00f08947 */ /* 0x002fea000383ffff */
[----:B------:R-:W-:Y:S05]  /*8fb0*/  BRA `(.L_x_199) ;  /* 0xfffffff400a47947 */ /* 0x000fea000383ffff */
.L_x_179:
[----:B0-----:R0:W1:Y:S02]  /*8fc0*/  SYNCS.PHASECHK.TRANS64.TRYWAIT P0, [R9+URZ], R4 ;  /* 0x00000004090075a7 */ /* 0x001064000800017f */
[----:B-1----:R-:W-:Y:S05]  /*8fd0*/  @!P0 NANOSLEEP.SYNCS 0x989680 ;  /* 0x009896800000895d */ /* 0x002fea0003900000 */
[----:B------:R-:W1:Y:S02]  /*8fe0*/  @!P0 SYNCS.PHASECHK.TRANS64 P0, [R9+URZ], R4 ;  /* 0x00000004090085a7 */ /* 0x000e64000800007f */
[----:B-1----:R-:W-:Y:S05]  /*8ff0*/  @!P0 BRA `(.L_x_179) ;  /* 0xfffffffc00f08947 */ /* 0x002fea000383ffff */
[----:B------:R-:W-:Y:S05]  /*9000*/  BRA `(.L_x_200) ;  /* 0xfffffff400b47947 */ /* 0x000fea000383ffff */
.L_x_180:
[----:B0-----:R0:W1:Y:S02]  /*9010*/  SYNCS.PHASECHK.TRANS64.TRYWAIT P0, [R6+URZ], R5 ;  /* 0x00000005060075a7 */ /* 0x001064000800017f */
[----:B-1----:R-:W-:Y:S05]  /*9020*/  @!P0 NANOSLEEP.SYNCS 0x989680 ;  /* 0x009896800000895d */ /* 0x002fea0003900000 */
[----:B------:R-:W1:Y:S02]  /*9030*/  @!P0 SYNCS.PHASECHK.TRANS64 P0, [R6+URZ], R5 ;  /* 0x00000005060085a7 */ /* 0x000e64000800007f */
[----:B-1----:R-:W-:Y:S05]  /*9040*/  @!P0 BRA `(.L_x_180) ;  /* 0xfffffffc00f08947 */ /* 0x002fea000383ffff */
[----:B------:R-:W-:Y:S05]  /*9050*/  BRA `(.L_x_201) ;  /* 0xfffffff400c47947 */ /* 0x000fea000383ffff */
.L_x_181:
[----:B0-----:R0:W1:Y:S02]  /*9060*/  SYNCS.PHASECHK.TRANS64.TRYWAIT P0, [R9+URZ], R4 ;  /* 0x00000004090075a7 */ /* 0x001064000800017f */
[----:B-1----:R-:W-:Y:S05]  /*9070*/  @!P0 NANOSLEEP.SYNCS 0x989680 ;  /* 0x009896800000895d */ /* 0x002fea0003900000 */
[----:B------:R-:W1:Y:S02]  /*9080*/  @!P0 SYNCS.PHASECHK.TRANS64 P0, [R9+URZ], R4 ;  /* 0x00000004090085a7 */ /* 0x000e64000800007f */
[----:B-1----:R-:W-:Y:S05]  /*9090*/  @!P0 BRA `(.L_x_181) ;  /* 0xfffffffc00f08947 */ /* 0x002fea000383ffff */
[----:B------:R-:W-:Y:S05]  /*90a0*/  BRA `(.L_x_202) ;  /* 0xfffffff400d47947 */ /* 0x000fea000383ffff */
.L_x_182:
[----:B0-----:R0:W1:Y:S02]  /*90b0*/  SYNCS.PHASECHK.TRANS64.TRYWAIT P0, [R6+URZ], R5 ;  /* 0x00000005060075a7 */ /* 0x001064000800017f */
[----:B-1----:R-:W-:Y:S05]  /*90c0*/  @!P0 NANOSLEEP.SYNCS 0x989680 ;  /* 0x009896800000895d */ /* 0x002fea0003900000 */
[----:B------:R-:W1:Y:S02]  /*90d0*/  @!P0 SYNCS.PHASECHK.TRANS64 P0, [R6+URZ], R5 ;  /* 0x00000005060085a7 */ /* 0x000e64000800007f */
[----:B-1----:R-:W-:Y:S05]  /*90e0*/  @!P0 BRA `(.L_x_182) ;  /* 0xfffffffc00f08947 */ /* 0x002fea000383ffff */
[----:B------:R-:W-:Y:S05]  /*90f0*/  BRA `(.L_x_203) ;  /* 0xfffffff400e47947 */ /* 0x000fea000383ffff */
.L_x_183:
[----:B0-----:R0:W1:Y:S02]  /*9100*/  SYNCS.PHASECHK.TRANS64.TRYWAIT P0, [R9+URZ], R4 ;  /* 0x00000004090075a7 */ /* 0x001064000800017f */
[----:B-1----:R-:W-:Y:S05]  /*9110*/  @!P0 NANOSLEEP.SYNCS 0x989680 ;  /* 0x009896800000895d */ /* 0x002fea0003900000 */
[----:B------:R-:W1:Y:S02]  /*9120*/  @!P0 SYNCS.PHASECHK.TRANS64 P0, [R9+URZ], R4 ;  /* 0x00000004090085a7 */ /* 0x000e64000800007f */
[----:B-1----:R-:W-:Y:S05]  /*9130*/  @!P0 BRA `(.L_x_183) ;  /* 0xfffffffc00f08947 */ /* 0x002fea000383ffff */
[----:B------:R-:W-:Y:S05]  /*9140*/  BRA `(.L_x_204) ;  /* 0xfffffff400f47947 */ /* 0x000fea000383ffff */
.L_x_184:
[----:B0-----:R0:W1:Y:S02]  /*9150*/  SYNCS.PHASECHK.TRANS64.TRYWAIT P0, [R6+URZ], R5 ;  /* 0x00000005060075a7 */ /* 0x001064000800017f */
[----:B-1----:R-:W-:Y:S05]  /*9160*/  @!P0 NANOSLEEP.SYNCS 0x989680 ;  /* 0x009896800000895d */ /* 0x002fea0003900000 */
[----:B------:R-:W1:Y:S02]  /*9170*/  @!P0 SYNCS.PHASECHK.TRANS64 P0, [R6+URZ], R5 ;  /* 0x00000005060085a7 */ /* 0x000e64000800007f */
[----:B-1----:R-:W-:Y:S05]  /*9180*/  @!P0 BRA `(.L_x_184) ;  /* 0xfffffffc00f08947 */ /* 0x002fea000383ffff */
[----:B------:R-:W-:Y:S05]  /*9190*/  BRA `(.L_x_205) ;  /* 0xfffffff800047947 */ /* 0x000fea000383ffff */
.L_x_185:
[----:B0-----:R0:W1:Y:S02]  /*91a0*/  SYNCS.PHASECHK.TRANS64.TRYWAIT P0, [R9+URZ], R4 ;  /* 0x00000004090075a7 */ /* 0x001064000800017f */
[----:B-1----:R-:W-:Y:S05]  /*91b0*/  @!P0 NANOSLEEP.SYNCS 0x989680 ;  /* 0x009896800000895d */ /* 0x002fea0003900000 */
[----:B------:R-:W1:Y:S02]  /*91c0*/  @!P0 SYNCS.PHASECHK.TRANS64 P0, [R9+URZ], R4 ;  /* 0x00000004090085a7 */ /* 0x000e64000800007f */
[----:B-1----:R-:W-:Y:S05]  /*91d0*/  @!P0 BRA `(.L_x_185) ;  /* 0xfffffffc00f08947 */ /* 0x002fea000383ffff */
[----:B------:R-:W-:Y:S05]  /*91e0*/  BRA `(.L_x_206) ;  /* 0xfffffff800147947 */ /* 0x000fea000383ffff */
.L_x_186:
[----:B0-----:R0:W1:Y:S02]  /*91f0*/  SYNCS.PHASECHK.TRANS64.TRYWAIT P0, [R6+URZ], R5 ;  /* 0x00000005060075a7 */ /* 0x001064000800017f */
[----:B-1----:R-:W-:Y:S05]  /*9200*/  @!P0 NANOSLEEP.SYNCS 0x989680 ;  /* 0x009896800000895d */ /* 0x002fea0003900000 */
[----:B------:R-:W1:Y:S02]  /*9210*/  @!P0 SYNCS.PHASECHK.TRANS64 P0, [R6+URZ], R5 ;  /* 0x00000005060085a7 */ /* 0x000e64000800007f */
[----:B-1----:R-:W-:Y:S05]  /*9220*/  @!P0 BRA `(.L_x_186) ;  /* 0xfffffffc00f08947 */ /* 0x002fea000383ffff */
[----:B------:R-:W-:Y:S05]  /*9230*/  BRA `(.L_x_207) ;  /* 0xfffffff800247947 */ /* 0x000fea000383ffff */
.L_x_187:
[----:B0-----:R0:W1:Y:S02]  /*9240*/  SYNCS.PHASECHK.TRANS64.TRYWAIT P0, [R9+URZ], R4 ;  /* 0x00000004090075a7 */ /* 0x001064000800017f */
[----:B-1----:R-:W-:Y:S05]  /*9250*/  @!P0 NANOSLEEP.SYNCS 0x989680 ;  /* 0x009896800000895d */ /* 0x002fea0003900000 */
[----:B------:R-:W1:Y:S02]  /*9260*/  @!P0 SYNCS.PHASECHK.TRANS64 P0, [R9+URZ], R4 ;  /* 0x00000004090085a7 */ /* 0x000e64000800007f */
[----:B-1----:R-:W-:Y:S05]  /*9270*/  @!P0 BRA `(.L_x_187) ;  /* 0xfffffffc00f08947 */ /* 0x002fea000383ffff */
[----:B------:R-:W-:Y:S05]  /*9280*/  BRA `(.L_x_208) ;  /* 0xfffffff800347947 */ /* 0x000fea000383ffff */
.L_x_188:
[----:B0-----:R0:W1:Y:S02]  /*9290*/  SYNCS.PHASECHK.TRANS64.TRYWAIT P0, [R6+URZ], R5 ;  /* 0x00000005060075a7 */ /* 0x001064000800017f */
[----:B-1----:R-:W-:Y:S05]  /*92a0*/  @!P0 NANOSLEEP.SYNCS 0x989680 ;  /* 0x009896800000895d */ /* 0x002fea0003900000 */
[----:B------:R-:W1:Y:S02]  /*92b0*/  @!P0 SYNCS.PHASECHK.TRANS64 P0, [R6+URZ], R5 ;  /* 0x00000005060085a7 */ /* 0x000e64000800007f */
[----:B-1----:R-:W-:Y:S05]  /*92c0*/  @!P0 BRA `(.L_x_188) ;  /* 0xfffffffc00f08947 */ /* 0x002fea000383ffff */
[----:B------:R-:W-:Y:S05]  /*92d0*/  BRA `(.L_x_209) ;  /* 0xfffffff800447947 */ /* 0x000fea000383ffff */
.L_x_189:
[----:B0-----:R0:W1:Y:S02]  /*92e0*/  SYNCS.PHASECHK.TRANS64.TRYWAIT P0, [R9+URZ], R4 ;  /* 0x00000004090075a7 */ /* 0x001064000800017f */
[----:B-1----:R-:W-:Y:S05]  /*92f0*/  @!P0 NANOSLEEP.SYNCS 0x989680 ;  /* 0x009896800000895d */ /* 0x002fea0003900000 */
[----:B------:R-:W1:Y:S02]  /*9300*/  @!P0 SYNCS.PHASECHK.TRANS64 P0, [R9+URZ], R4 ;  /* 0x00000004090085a7 */ /* 0x000e64000800007f */
[----:B-1----:R-:W-:Y:S05]  /*9310*/  @!P0 BRA `(.L_x_189) ;  /* 0xfffffffc00f08947 */ /* 0x002fea000383ffff */
[----:B------:R-:W-:Y:S05]  /*9320*/  BRA `(.L_x_210) ;  /* 0xfffffff800547947 */ /* 0x000fea000383ffff */
.L_x_190:
[----:B-1----:R1:W2:Y:S02]  /*9330*/  SYNCS.PHASECHK.TRANS64.TRYWAIT P0, [R6+URZ], R5 ;  /* 0x00000005060075a7 */ /* 0x0022a4000800017f */
[----:B--2---:R-:W-:Y:S05]  /*9340*/  @!P0 NANOSLEEP.SYNCS 0x989680 ;  /* 0x009896800000895d */ /* 0x004fea0003900000 */
[----:B------:R-:W2:Y:S02]  /*9350*/  @!P0 SYNCS.PHASECHK.TRANS64 P0, [R6+URZ], R5 ;  /* 0x00000005060085a7 */ /* 0x000ea4000800007f */
[----:B--2---:R-:W-:Y:S05]  /*9360*/  @!P0 BRA `(.L_x_190) ;  /* 0xfffffffc00f08947 */ /* 0x004fea000383ffff */
[----:B------:R-:W-:Y:S05]  /*9370*/  BRA `(.L_x_211) ;  /* 0xfffffff8005c7947 */ /* 0x000fea000383ffff */
.L_x_212:
[----:B------:R-:W-:-:S00]  /*9380*/  BRA `(.L_x_212) ;  /* 0xfffffffc00fc7947 */ /* 0x000fc0000383ffff */
[----:B------:R-:W-:-:S00]  /*9390*/  NOP ;  /* 0x0000000000007918 */ /* 0x000fc00000000000 */
        /* <DEDUP_REMOVED lines=14> */
.L_x_213:


//--------------------- .nv.global.init           --------------------------
	.section	.nv.global.init,"aw",@progbits
.nv.global.init:
	.type		$str$22,@object
	.size		$str$22,($str$23 - $str$22)
$str$22:
        /*0000*/ 	.byte	0x6b, 0x5f, 0x74, 0x69, 0x6c, 0x65, 0x5f, 0x63, 0x6f, 0x75, 0x6e, 0x74, 0x20, 0x3e, 0x3d, 0x20
        /*0010*/ 	.byte	0x31, 0x00
	.type		$str$23,@object
	.size		$str$23,(__unnamed_1 - $str$23)
$str$23:
        /*0012*/ 	.byte	0x2f, 0x74, 0x6d, 0x70, 0x2f, 0x63, 0x75, 0x74, 0x6c, 0x61, 0x73, 0x73, 0x5f, 0x73, 0x77, 0x65
        /*0022*/ 	.byte	0x65, 0x70, 0x5f, 0x73, 0x72, 0x63, 0x2f, 0x69, 0x6e, 0x63, 0x6c, 0x75, 0x64, 0x65, 0x2f, 0x63
        /*0032*/ 	.byte	0x75, 0x74, 0x6c, 0x61, 0x73, 0x73, 0x2f, 0x67, 0x65, 0x6d, 0x6d, 0x2f, 0x63, 0x6f, 0x6c, 0x6c
        /*0042*/ 	.byte	0x65, 0x63, 0x74, 0x69, 0x76, 0x65, 0x2f, 0x73, 0x6d, 0x39, 0x30, 0x5f, 0x6d, 0x6d, 0x61, 0x5f
        /*0052*/ 	.byte	0x74, 0x6d, 0x61, 0x5f, 0x67, 0x6d, 0x6d, 0x61, 0x5f, 0x73, 0x73, 0x5f, 0x77, 0x61, 0x72, 0x70
        /*0062*/ 	.byte	0x73, 0x70, 0x65, 0x63, 0x69, 0x61, 0x6c, 0x69, 0x7a, 0x65, 0x64, 0x2e, 0x68, 0x70, 0x70, 0x00
	.type		__unnamed_1,@object
	.size		__unnamed_1,(.L_0 - __unnamed_1)
__unnamed_1:
        /*0072*/ 	.byte	0x76, 0x6f, 0x69, 0x64, 0x20, 0x63, 0x75, 0x74, 0x6c, 0x61, 0x73, 0x73, 0x3a, 0x3a, 0x67, 0x65
        /* <DEDUP_REMOVED lines=180> */
        /*0bc2*/ 	.byte	0x74, 0x79, 0x5d, 0x00
.L_0:


//--------------------- .nv.shared._ZN7cutlass13device_kernelINS_4gemm6kernel13GemmUniversalIN4cute5tupleIJiiiiEEENS1_10collective13CollectiveMmaINS1_34MainloopSm90TmaGmmaWarpSpecializedILi14ENS5_IJNS4_1CILi1EEESB_SB_EEENS1_35KernelTmaWarpSpecializedCooperativeEEENS5_IJNSA_ILi192EEENSA_ILi64EEENSA_ILi32EEEEEENS_10bfloat16_tENS5_IJlSB_lEEESJ_SK_NS4_8TiledMMAINS4_8MMA_AtomIJNS4_4SM904GMMA27MMA_64x64x16_F32BF16BF16_SSILNSO_5MajorE0ELSQ_0ELNSO_7ScaleInE1ELSR_1EEEEEENS4_6LayoutINS5_IJNSA_ILi2EEESB_SB_EEENS5_IJSB_NSA_ILi0EEESX_EEEEENS5_IJNS4_10UnderscoreES10_S10_EEEEENS4_13SM90_TMA_LOADENS4_14ComposedLayoutINS4_7SwizzleILi2ELi4ELi3EEENS4_18smem_ptr_flag_bitsILi16EEENSU_INS5_IJNSA_ILi8EEESH_EEENS5_IJSH_SB_EEEEEEEvNS4_8identityES13_S1D_vS1E_EENS_8epilogue10collective6detail29Sm90TmaWarpSpecializedAdapterINS1H_15DefaultEpilogueISJ_SK_SK_NS1G_6thread17LinearCombinationISJ_Li1EffLNS1L_9ScaleType4KindE0ELNS_15FloatRoundStyleE2ESJ_EENS1_15EpilogueDefaultEEEEEvvEEEEvNT_6ParamsE --------------------------
	.section	.nv.shared._ZN7cutlass13device_kernelINS_4gemm6kernel13GemmUniversalIN4cute5tupleIJiiiiEEENS1_10collective13CollectiveMmaINS1_34MainloopSm90TmaGmmaWarpSpecializedILi14ENS5_IJNS4_1CILi1EEESB_SB_EEENS1_35KernelTmaWarpSpecializedCooperativeEEENS5_IJNSA_ILi192EEENSA_ILi64EEENSA_ILi32EEEEEENS_10bfloat16_tENS5_IJlSB_lEEESJ_SK_NS4_8TiledMMAINS4_8MMA_AtomIJNS4_4SM904GMMA27MMA_64x64x16_F32BF16BF16_SSILNSO_5MajorE0ELSQ_0ELNSO_7ScaleInE1ELSR_1EEEEEENS4_6LayoutINS5_IJNSA_ILi2EEESB_SB_EEENS5_IJSB_NSA_ILi0EEESX_EEEEENS5_IJNS4_10UnderscoreES10_S10_EEEEENS4_13SM90_TMA_LOADENS4_14ComposedLayoutINS4_7SwizzleILi2ELi4ELi3EEENS4_18smem_ptr_flag_bitsILi16EEENSU_INS5_IJNSA_ILi8EEESH_EEENS5_IJSH_SB_EEEEEEEvNS4_8identityES13_S1D_vS1E_EENS_8epilogue10collective6detail29Sm90TmaWarpSpecializedAdapterINS1H_15DefaultEpilogueISJ_SK_SK_NS1G_6thread17LinearCombinationISJ_Li1EffLNS1L_9ScaleType4KindE0ELNS_15FloatRoundStyleE2ESJ_EENS1_15EpilogueDefaultEEEEEvvEEEEvNT_6ParamsE,"aw",@nobits
	.sectionflags	@""
	.align	16
	.zero		1024


//--------------------- .nv.shared.reserved.0     --------------------------
	.section	.nv.shared.reserved.0,"aw",@nobits
	.weak		__nv_reservedSMEM_offset_0_alias
	.size		__nv_reservedSMEM_offset_0_alias, 0, 0
	.other		__nv_reservedSMEM_offset_0_alias,@"STO_CUDA_RESERVED_SHARED STV_DEFAULT"
__nv_reservedSMEM_offset_0_alias:
	.zero		0


//--------------------- .nv.global                --------------------------
	.section	.nv.global,"aw",@nobits
.nv.global:
	.type		_ZN40_INTERNAL_41014a42_4_k_cu_54e5db26_144734cute1_E,@object
	.size		_ZN40_INTERNAL_41014a42_4_k_cu_54e5db26_144734cute1_E,(_ZN40_INTERNAL_41014a42_4_k_cu_54e5db26_144734cuda3std3__45__cpo6cbeginE - _ZN40_INTERNAL_41014a42_4_k_cu_54e5db26_144734cute1_E)
_ZN40_INTERNAL_41014a42_4_k_cu_54e5db26_144734cute1_E:
	.zero		1
	.type		_ZN40_INTERNAL_41014a42_4_k_cu_54e5db26_144734cuda3std3__45__cpo6cbeginE,@object
	.size		_ZN40_INTERNAL_41014a42_4_k_cu_54e5db26_144734cuda3std3__45__cpo6cbeginE,(_ZN40_INTERNAL_41014a42_4_k_cu_54e5db26_144734cuda3std3__48in_placeE - _ZN40_INTERNAL_41014a42_4_k_cu_54e5db26_144734cuda3std3__45__cpo6cbeginE)
_ZN40_INTERNAL_41014a42_4_k_cu_54e5db26_144734cuda3std3__45__cpo6cbeginE:
	.zero		1
	.type		_ZN40_INTERNAL_41014a42_4_k_cu_54e5db26_144734cuda3std3__48in_placeE,@object
	.size		_ZN40_INTERNAL_41014a42_4_k_cu_54e5db26_144734cuda3std3__48in_placeE,(_ZN40_INTERNAL_41014a42_4_k_cu_54e5db26_144734cuda3std6ranges3__45__cpo9iter_moveE - _ZN40_INTERNAL_41014a42_4_k_cu_54e5db26_144734cuda3std3__48in_placeE)
_ZN40_INTERNAL_41014a42_4_k_cu_54e5db26_144734cuda3std3__48in_placeE:
	.zero		1
	.type		_ZN40_INTERNAL_41014a42_4_k_cu_54e5db26_144734cuda3std6ranges3__45__cpo9iter_moveE,@object
	.size		_ZN40_INTERNAL_41014a42_4_k_cu_54e5db26_144734cuda3std6ranges3__45__cpo9iter_moveE,(_ZN40_INTERNAL_41014a42_4_k_cu_54e5db26_144734cuda3std3__45__cpo5beginE - _ZN40_INTERNAL_41014a42_4_k_cu_54e5db26_144734cuda3std6ranges3__45__cpo9iter_moveE)
_ZN40_INTERNAL_41014a42_4_k_cu_54e5db26_144734cuda3std6ranges3__45__cpo9iter_moveE:
	.zero		1
	.type		_ZN40_INTERNAL_41014a42_4_k_cu_54e5db26_144734cuda3std3__45__cpo5beginE,@object
	.size		_ZN40_INTERNAL_41014a42_4_k_cu_54e5db26_144734cuda3std3__45__cpo5beginE,(_ZN40_INTERNAL_41014a42_4_k_cu_54e5db26_144734cuda3std3__442_GLOBAL__N__41014a42_4_k_cu_54e5db26_144736ignoreE - _ZN40_INTERNAL_41014a42_4_k_cu_54e5db26_144734cuda3std3__45__cpo5beginE)
_ZN40_INTERNAL_41014a42_4_k_cu_54e5db26_144734cuda3std3__45__cpo5beginE:
	.zero		1
	.type		_ZN40_INTERNAL_41014a42_4_k_cu_54e5db26_144734cuda3std3__442_GLOBAL__N__41014a42_4_k_cu_54e5db26_144736ignoreE,@object
	.size		_ZN40_INTERNAL_41014a42_4_k_cu_54e5db26_144734cuda3std3__442_GLOBAL__N__41014a42_4_k_cu_54e5db26_144736ignoreE,(_ZN40_INTERNAL_41014a42_4_k_cu_54e5db26_144734cute7productE - _ZN40_INTERNAL_41014a42_4_k_cu_54e5db26_144734cuda3std3__442_GLOBAL__N__41014a42_4_k_cu_54e5db26_144736ignoreE)
_ZN40_INTERNAL_41014a42_4_k_cu_54e5db26_144734cuda3std3__442_GLOBAL__N__41014a42_4_k_cu_54e5db26_144736ignoreE:
	.zero		1
	.type		_ZN40_INTERNAL_41014a42_4_k_cu_54e5db26_144734cute7productE,@object
	.size		_ZN40_INTERNAL_41014a42_4_k_cu_54e5db26_144734cute7productE,(_ZN40_INTERNAL_41014a42_4_k_cu_54e5db26_144734cuda3std3__45__cpo3endE - _ZN40_INTERNAL_41014a42_4_k_cu_54e5db26_144734cute7productE)
_ZN40_INTERNAL_41014a42_4_k_cu_54e5db26_144734cute7productE:
	.zero		1
	.type		_ZN40_INTERNAL_41014a42_4_k_cu_54e5db26_144734cuda3std3__45__cpo3endE,@object
	.size		_ZN40_INTERNAL_41014a42_4_k_cu_54e5db26_144734cuda3std3__45__cpo3endE,(_ZN40_INTERNAL_41014a42_4_k_cu_54e5db26_144734cuda3std3__419piecewise_constructE - _ZN40_INTERNAL_41014a42_4_k_cu_54e5db26_144734cuda3std3__45__cpo3endE)
_ZN40_INTERNAL_41014a42_4_k_cu_54e5db26_144734cuda3std3__45__cpo3endE:
	.zero		1
	.type		_ZN40_INTERNAL_41014a42_4_k_cu_54e5db26_144734cuda3std3__419piecewise_constructE,@object
	.size		_ZN40_INTERNAL_41014a42_4_k_cu_54e5db26_144734cuda3std3__419piecewise_constructE,(_ZN40_INTERNAL_41014a42_4_k_cu_54e5db26_144734cuda3std3__45__cpo4cendE - _ZN40_INTERNAL_41014a42_4_k_cu_54e5db26_144734cuda3std3__419piecewise_constructE)
_ZN40_INTERNAL_41014a42_4_k_cu_54e5db26_144734cuda3std3__419piecewise_constructE:
	.zero		1
	.type		_ZN40_INTERNAL_41014a42_4_k_cu_54e5db26_144734cuda3std3__45__cpo4cendE,@object
	.size		_ZN40_INTERNAL_41014a42_4_k_cu_54e5db26_144734cuda3std3__45__cpo4cendE,(_ZN40_INTERNAL_41014a42_4_k_cu_54e5db26_144734cuda3std6ranges3__45__cpo4swapE - _ZN40_INTERNAL_41014a42_4_k_cu_54e5db26_144734cuda3std3__45__cpo4cendE)
_ZN40_INTERNAL_41014a42_4_k_cu_54e5db26_144734cuda3std3__45__cpo4cendE:
	.zero		1
	.type		_ZN40_INTERNAL_41014a42_4_k_cu_54e5db26_144734cuda3std6ranges3__45__cpo4swapE,@object
	.size		_ZN40_INTERNAL_41014a42_4_k_cu_54e5db26_144734cuda3std6ranges3__45__cpo4swapE,(.L_8 - _ZN40_INTERNAL_41014a42_4_k_cu_54e5db26_144734cuda3std6ranges3__45__cpo4swapE)
_ZN40_INTERNAL_41014a42_4_k_cu_54e5db26_144734cuda3std6ranges3__45__cpo4swapE:
	.zero		1
.L_8:


//--------------------- .nv.constant0._ZN7cutlass13device_kernelINS_4gemm6kernel13GemmUniversalIN4cute5tupleIJiiiiEEENS1_10collective13CollectiveMmaINS1_34MainloopSm90TmaGmmaWarpSpecializedILi14ENS5_IJNS4_1CILi1EEESB_SB_EEENS1_35KernelTmaWarpSpecializedCooperativeEEENS5_IJNSA_ILi192EEENSA_ILi64EEENSA_ILi32EEEEEENS_10bfloat16_tENS5_IJlSB_lEEESJ_SK_NS4_8TiledMMAINS4_8MMA_AtomIJNS4_4SM904GMMA27MMA_64x64x16_F32BF16BF16_SSILNSO_5MajorE0ELSQ_0ELNSO_7ScaleInE1ELSR_1EEEEEENS4_6LayoutINS5_IJNSA_ILi2EEESB_SB_EEENS5_IJSB_NSA_ILi0EEESX_EEEEENS5_IJNS4_10UnderscoreES10_S10_EEEEENS4_13SM90_TMA_LOADENS4_14ComposedLayoutINS4_7SwizzleILi2ELi4ELi3EEENS4_18smem_ptr_flag_bitsILi16EEENSU_INS5_IJNSA_ILi8EEESH_EEENS5_IJSH_SB_EEEEEEEvNS4_8identityES13_S1D_vS1E_EENS_8epilogue10collective6detail29Sm90TmaWarpSpecializedAdapterINS1H_15DefaultEpilogueISJ_SK_SK_NS1G_6thread17LinearCombinationISJ_Li1EffLNS1L_9ScaleType4KindE0ELNS_15FloatRoundStyleE2ESJ_EENS1_15EpilogueDefaultEEEEEvvEEEEvNT_6ParamsE --------------------------
	.section	.nv.constant0._ZN7cutlass13device_kernelINS_4gemm6kernel13GemmUniversalIN4cute5tupleIJiiiiEEENS1_10collective13CollectiveMmaINS1_34MainloopSm90TmaGmmaWarpSpecializedILi14ENS5_IJNS4_1CILi1EEESB_SB_EEENS1_35KernelTmaWarpSpecializedCooperativeEEENS5_IJNSA_ILi192EEENSA_ILi64EEENSA_ILi32EEEEEENS_10bfloat16_tENS5_IJlSB_lEEESJ_SK_NS4_8TiledMMAINS4_8MMA_AtomIJNS4_4SM904GMMA27MMA_64x64x16_F32BF16BF16_SSILNSO_5MajorE0ELSQ_0ELNSO_7ScaleInE1ELSR_1EEEEEENS4_6LayoutINS5_IJNSA_ILi2EEESB_SB_EEENS5_IJSB_NSA_ILi0EEESX_EEEEENS5_IJNS4_10UnderscoreES10_S10_EEEEENS4_13SM90_TMA_LOADENS4_14ComposedLayoutINS4_7SwizzleILi2ELi4ELi3EEENS4_18smem_ptr_flag_bitsILi16EEENSU_INS5_IJNSA_ILi8EEESH_EEENS5_IJSH_SB_EEEEEEEvNS4_8identityES13_S1D_vS1E_EENS_8epilogue10collective6detail29Sm90TmaWarpSpecializedAdapterINS1H_15DefaultEpilogueISJ_SK_SK_NS1G_6thread17LinearCombinationISJ_Li1EffLNS1L_9ScaleType4KindE0ELNS_15FloatRoundStyleE2ESJ_EENS1_15EpilogueDefaultEEEEEvvEEEEvNT_6ParamsE,"a",@progbits
	.sectionflags	@""
	.align	4
.nv.constant0._ZN7cutlass13device_kernelINS_4gemm6kernel13GemmUniversalIN4cute5tupleIJiiiiEEENS1_10collective13CollectiveMmaINS1_34MainloopSm90TmaGmmaWarpSpecializedILi14ENS5_IJNS4_1CILi1EEESB_SB_EEENS1_35KernelTmaWarpSpecializedCooperativeEEENS5_IJNSA_ILi192EEENSA_ILi64EEENSA_ILi32EEEEEENS_10bfloat16_tENS5_IJlSB_lEEESJ_SK_NS4_8TiledMMAINS4_8MMA_AtomIJNS4_4SM904GMMA27MMA_64x64x16_F32BF16BF16_SSILNSO_5MajorE0ELSQ_0ELNSO_7ScaleInE1ELSR_1EEEEEENS4_6LayoutINS5_IJNSA_ILi2EEESB_SB_EEENS5_IJSB_NSA_ILi0EEESX_EEEEENS5_IJNS4_10UnderscoreES10_S10_EEEEENS4_13SM90_TMA_LOADENS4_14ComposedLayoutINS4_7SwizzleILi2ELi4ELi3EEENS4_18smem_ptr_flag_bitsILi16EEENSU_INS5_IJNSA_ILi8EEESH_EEENS5_IJSH_SB_EEEEEEEvNS4_8identityES13_S1D_vS1E_EENS_8epilogue10collective6detail29Sm90TmaWarpSpecializedAdapterINS1H_15DefaultEpilogueISJ_SK_SK_NS1G_6thread17LinearCombinationISJ_Li1EffLNS1L_9ScaleType4KindE0ELNS_15FloatRoundStyleE2ESJ_EENS1_15EpilogueDefaultEEEEEvvEEEEvNT_6ParamsE:
	.zero		1664


//--------------------- SYMBOLS --------------------------

	.type		.nv.reservedSmem.offset0,@object
	.size		.nv.reservedSmem.offset0,0x4
	.type		__assertfail,@function
